//
// Generated by NVIDIA NVVM Compiler
//
// Compiler Build ID: CL-36424714
// Cuda compilation tools, release 13.0, V13.0.88
// Based on NVVM 20.0.0
//

.version 9.0
.target sm_100
.address_size 64

	// .globl	bgemm_0_conv2d_4_fused_bfuse
// _ZZ28bgemm_0_conv2d_4_fused_bfuseE3SU_ has been demoted

.visible .entry bgemm_0_conv2d_4_fused_bfuse(
	.param .u64 .ptr .align 1 bgemm_0_conv2d_4_fused_bfuse_param_0,
	.param .u64 .ptr .align 1 bgemm_0_conv2d_4_fused_bfuse_param_1,
	.param .u64 .ptr .align 1 bgemm_0_conv2d_4_fused_bfuse_param_2,
	.param .u64 .ptr .align 1 bgemm_0_conv2d_4_fused_bfuse_param_3,
	.param .u64 .ptr .align 1 bgemm_0_conv2d_4_fused_bfuse_param_4,
	.param .u64 .ptr .align 1 bgemm_0_conv2d_4_fused_bfuse_param_5
)
.maxntid 152
{
	.reg .pred 	%p<30>;
	.reg .b16 	%rs<66>;
	.reg .b32 	%r<162>;
	.reg .b32 	%f<459>;
	.reg .b64 	%rd<36>;
	// demoted variable
	.shared .align 4 .b8 _ZZ28bgemm_0_conv2d_4_fused_bfuseE3SU_[4104];
	ld.param.u64 	%rd5, [bgemm_0_conv2d_4_fused_bfuse_param_0];
	ld.param.u64 	%rd6, [bgemm_0_conv2d_4_fused_bfuse_param_1];
	ld.param.u64 	%rd8, [bgemm_0_conv2d_4_fused_bfuse_param_3];
	ld.param.u64 	%rd9, [bgemm_0_conv2d_4_fused_bfuse_param_4];
	ld.param.u64 	%rd10, [bgemm_0_conv2d_4_fused_bfuse_param_5];
	mov.u32 	%r1, %ctaid.x;
	setp.gt.u32 	%p7, %r1, 131071;
	@%p7 bra 	$L__BB0_2;
	and.b32  	%r48, %r1, 1;
	setp.eq.b32 	%p28, %r48, 1;
	not.pred 	%p27, %p28;
	shr.u32 	%r152, %r1, 1;
	selp.b32 	%r153, 1, 8, %p28;
	selp.b32 	%r154, 19, 8, %p28;
	selp.b32 	%r155, 57, 8, %p28;
	selp.b32 	%r156, 3, 8, %p28;
	bra.uni 	$L__BB0_3;
$L__BB0_2:
	add.s32 	%r152, %r1, -65536;
	mov.b32 	%r156, 3;
	mov.b32 	%r155, 57;
	mov.b32 	%r154, 19;
	mov.b32 	%r153, 1;
	mov.pred 	%p28, -1;
	mov.pred 	%p27, 0;
$L__BB0_3:
	div.s32 	%r49, %r152, %r156;
	mul.lo.s32 	%r50, %r49, %r156;
	sub.s32 	%r13, %r152, %r50;
	rem.s32 	%r14, %r49, %r155;
	mul.lo.s32 	%r51, %r156, %r155;
	div.s32 	%r15, %r152, %r51;
	mov.u32 	%r52, %tid.x;
	cvt.u16.u32 	%rs2, %r52;
	and.b16  	%rs3, %rs2, 255;
	cvt.u16.u32 	%rs4, %r154;
	div.u16 	%rs5, %rs3, %rs4;
	mul.lo.s16 	%rs6, %rs5, %rs4;
	sub.s16 	%rs1, %rs2, %rs6;
	cvt.u32.u16 	%r54, %rs1;
	and.b32  	%r16, %r54, 255;
	cvt.u32.u16 	%r55, %rs5;
	add.s32 	%r56, %r153, 127;
	and.b32  	%r17, %r56, %r55;
	mul.lo.s32 	%r57, %r154, %r153;
	cvt.u16.u32 	%rs7, %r57;
	and.b16  	%rs8, %rs7, 255;
	div.u16 	%rs9, %rs3, %rs8;
	cvt.u32.u16 	%r18, %rs9;
	setp.gt.u32 	%p10, %r52, 63;
	not.pred 	%p11, %p27;
	or.pred  	%p12, %p11, %p10;
	@%p12 bra 	$L__BB0_9;
	shl.b32 	%r19, %r16, 6;
	shl.b32 	%r116, %r17, 8;
	mov.u32 	%r117, _ZZ28bgemm_0_conv2d_4_fused_bfuseE3SU_;
	add.s32 	%r20, %r117, %r116;
	cvta.to.global.u64 	%rd1, %rd5;
	cvta.to.global.u64 	%rd2, %rd6;
	mov.b32 	%r157, 0;
	mov.f32 	%f387, 0f00000000;
	mov.f32 	%f388, %f387;
	mov.f32 	%f389, %f387;
	mov.f32 	%f390, %f387;
	mov.f32 	%f391, %f387;
	mov.f32 	%f392, %f387;
	mov.f32 	%f393, %f387;
	mov.f32 	%f394, %f387;
	mov.f32 	%f395, %f387;
	mov.f32 	%f396, %f387;
	mov.f32 	%f397, %f387;
	mov.f32 	%f398, %f387;
	mov.f32 	%f399, %f387;
	mov.f32 	%f400, %f387;
	mov.f32 	%f401, %f387;
	mov.f32 	%f402, %f387;
	mov.f32 	%f403, %f387;
	mov.f32 	%f404, %f387;
	mov.f32 	%f405, %f387;
	mov.f32 	%f406, %f387;
	mov.f32 	%f407, %f387;
	mov.f32 	%f408, %f387;
	mov.f32 	%f409, %f387;
	mov.f32 	%f410, %f387;
	mov.f32 	%f411, %f387;
	mov.f32 	%f412, %f387;
	mov.f32 	%f413, %f387;
	mov.f32 	%f414, %f387;
	mov.f32 	%f415, %f387;
	mov.f32 	%f416, %f387;
	mov.f32 	%f417, %f387;
	mov.f32 	%f418, %f387;
	mov.f32 	%f419, %f387;
	mov.f32 	%f420, %f387;
	mov.f32 	%f421, %f387;
	mov.f32 	%f422, %f387;
	mov.f32 	%f423, %f387;
	mov.f32 	%f424, %f387;
	mov.f32 	%f425, %f387;
	mov.f32 	%f426, %f387;
	mov.f32 	%f427, %f387;
	mov.f32 	%f428, %f387;
	mov.f32 	%f429, %f387;
	mov.f32 	%f430, %f387;
	mov.f32 	%f431, %f387;
	mov.f32 	%f432, %f387;
	mov.f32 	%f433, %f387;
	mov.f32 	%f434, %f387;
	mov.f32 	%f435, %f387;
	mov.f32 	%f436, %f387;
	mov.f32 	%f437, %f387;
	mov.f32 	%f438, %f387;
	mov.f32 	%f439, %f387;
	mov.f32 	%f440, %f387;
	mov.f32 	%f441, %f387;
	mov.f32 	%f442, %f387;
	mov.f32 	%f443, %f387;
	mov.f32 	%f444, %f387;
	mov.f32 	%f445, %f387;
	mov.f32 	%f446, %f387;
	mov.f32 	%f447, %f387;
	mov.f32 	%f448, %f387;
	mov.f32 	%f449, %f387;
	mov.f32 	%f450, %f387;
$L__BB0_5:
	bar.sync 	0;
	shl.b32 	%r120, %r157, 3;
	shl.b32 	%r121, %r15, 15;
	shl.b32 	%r122, %r14, 12;
	add.s32 	%r123, %r121, %r122;
	or.b32  	%r124, %r123, %r16;
	shl.b32 	%r125, %r17, 9;
	add.s32 	%r126, %r124, %r125;
	add.s32 	%r127, %r126, %r120;
	mul.wide.s32 	%rd28, %r127, 4;
	add.s64 	%rd29, %rd1, %rd28;
	ld.global.nc.f32 	%f291, [%rd29];
	shl.b32 	%r128, %r17, 6;
	add.s32 	%r129, %r128, %r16;
	shl.b32 	%r130, %r129, 2;
	mov.u32 	%r131, _ZZ28bgemm_0_conv2d_4_fused_bfuseE3SU_;
	add.s32 	%r132, %r131, %r130;
	st.shared.f32 	[%r132], %f291;
	ld.global.nc.f32 	%f292, [%rd29+256];
	st.shared.f32 	[%r132+32], %f292;
	ld.global.nc.f32 	%f293, [%rd29+512];
	st.shared.f32 	[%r132+64], %f293;
	ld.global.nc.f32 	%f294, [%rd29+768];
	st.shared.f32 	[%r132+96], %f294;
	ld.global.nc.f32 	%f295, [%rd29+1024];
	st.shared.f32 	[%r132+128], %f295;
	ld.global.nc.f32 	%f296, [%rd29+1280];
	st.shared.f32 	[%r132+160], %f296;
	ld.global.nc.f32 	%f297, [%rd29+1536];
	st.shared.f32 	[%r132+192], %f297;
	ld.global.nc.f32 	%f298, [%rd29+1792];
	st.shared.f32 	[%r132+224], %f298;
	shl.b32 	%r133, %r13, 12;
	add.s32 	%r134, %r121, %r133;
	or.b32  	%r135, %r134, %r16;
	add.s32 	%r136, %r135, %r125;
	add.s32 	%r137, %r136, %r120;
	mul.wide.s32 	%rd30, %r137, 4;
	add.s64 	%rd31, %rd2, %rd30;
	ld.global.nc.f32 	%f299, [%rd31];
	st.shared.f32 	[%r132+2048], %f299;
	ld.global.nc.f32 	%f300, [%rd31+256];
	st.shared.f32 	[%r132+2080], %f300;
	ld.global.nc.f32 	%f301, [%rd31+512];
	st.shared.f32 	[%r132+2112], %f301;
	ld.global.nc.f32 	%f302, [%rd31+768];
	st.shared.f32 	[%r132+2144], %f302;
	ld.global.nc.f32 	%f303, [%rd31+1024];
	st.shared.f32 	[%r132+2176], %f303;
	ld.global.nc.f32 	%f304, [%rd31+1280];
	st.shared.f32 	[%r132+2208], %f304;
	ld.global.nc.f32 	%f305, [%rd31+1536];
	st.shared.f32 	[%r132+2240], %f305;
	ld.global.nc.f32 	%f306, [%rd31+1792];
	st.shared.f32 	[%r132+2272], %f306;
	bar.sync 	0;
	mov.b32 	%r159, 0;
	mov.b32 	%r158, 128;
$L__BB0_6:
	add.s32 	%r138, %r20, %r158;
	ld.shared.f32 	%f307, [%r138+-128];
	ld.shared.f32 	%f308, [%r138+-96];
	ld.shared.f32 	%f309, [%r138+-64];
	ld.shared.f32 	%f310, [%r138+-32];
	ld.shared.f32 	%f311, [%r138];
	ld.shared.f32 	%f312, [%r138+32];
	ld.shared.f32 	%f313, [%r138+64];
	ld.shared.f32 	%f314, [%r138+96];
	add.s32 	%r139, %r159, %r19;
	shl.b32 	%r140, %r139, 2;
	mov.u32 	%r141, _ZZ28bgemm_0_conv2d_4_fused_bfuseE3SU_;
	add.s32 	%r142, %r141, %r140;
	ld.shared.f32 	%f315, [%r142+2272];
	ld.shared.f32 	%f316, [%r142+2240];
	ld.shared.f32 	%f317, [%r142+2208];
	ld.shared.f32 	%f318, [%r142+2176];
	ld.shared.f32 	%f319, [%r142+2144];
	ld.shared.f32 	%f320, [%r142+2112];
	ld.shared.f32 	%f321, [%r142+2080];
	ld.shared.f32 	%f322, [%r142+2048];
	fma.rn.f32 	%f442, %f322, %f307, %f442;
	fma.rn.f32 	%f441, %f321, %f307, %f441;
	fma.rn.f32 	%f440, %f320, %f307, %f440;
	fma.rn.f32 	%f439, %f319, %f307, %f439;
	fma.rn.f32 	%f438, %f318, %f307, %f438;
	fma.rn.f32 	%f437, %f317, %f307, %f437;
	fma.rn.f32 	%f436, %f316, %f307, %f436;
	fma.rn.f32 	%f435, %f315, %f307, %f435;
	fma.rn.f32 	%f434, %f322, %f308, %f434;
	fma.rn.f32 	%f433, %f321, %f308, %f433;
	fma.rn.f32 	%f432, %f320, %f308, %f432;
	fma.rn.f32 	%f431, %f319, %f308, %f431;
	fma.rn.f32 	%f430, %f318, %f308, %f430;
	fma.rn.f32 	%f429, %f317, %f308, %f429;
	fma.rn.f32 	%f428, %f316, %f308, %f428;
	fma.rn.f32 	%f427, %f315, %f308, %f427;
	fma.rn.f32 	%f426, %f322, %f309, %f426;
	fma.rn.f32 	%f425, %f321, %f309, %f425;
	fma.rn.f32 	%f424, %f320, %f309, %f424;
	fma.rn.f32 	%f423, %f319, %f309, %f423;
	fma.rn.f32 	%f422, %f318, %f309, %f422;
	fma.rn.f32 	%f421, %f317, %f309, %f421;
	fma.rn.f32 	%f420, %f316, %f309, %f420;
	fma.rn.f32 	%f419, %f315, %f309, %f419;
	fma.rn.f32 	%f418, %f322, %f310, %f418;
	fma.rn.f32 	%f417, %f321, %f310, %f417;
	fma.rn.f32 	%f416, %f320, %f310, %f416;
	fma.rn.f32 	%f415, %f319, %f310, %f415;
	fma.rn.f32 	%f414, %f318, %f310, %f414;
	fma.rn.f32 	%f413, %f317, %f310, %f413;
	fma.rn.f32 	%f412, %f316, %f310, %f412;
	fma.rn.f32 	%f411, %f315, %f310, %f411;
	fma.rn.f32 	%f410, %f322, %f311, %f410;
	fma.rn.f32 	%f409, %f321, %f311, %f409;
	fma.rn.f32 	%f408, %f320, %f311, %f408;
	fma.rn.f32 	%f407, %f319, %f311, %f407;
	fma.rn.f32 	%f406, %f318, %f311, %f406;
	fma.rn.f32 	%f405, %f317, %f311, %f405;
	fma.rn.f32 	%f404, %f316, %f311, %f404;
	fma.rn.f32 	%f403, %f315, %f311, %f403;
	fma.rn.f32 	%f402, %f322, %f312, %f402;
	fma.rn.f32 	%f401, %f321, %f312, %f401;
	fma.rn.f32 	%f400, %f320, %f312, %f400;
	fma.rn.f32 	%f399, %f319, %f312, %f399;
	fma.rn.f32 	%f398, %f318, %f312, %f398;
	fma.rn.f32 	%f397, %f317, %f312, %f397;
	fma.rn.f32 	%f396, %f316, %f312, %f396;
	fma.rn.f32 	%f395, %f315, %f312, %f395;
	fma.rn.f32 	%f394, %f322, %f313, %f394;
	fma.rn.f32 	%f393, %f321, %f313, %f393;
	fma.rn.f32 	%f392, %f320, %f313, %f392;
	fma.rn.f32 	%f391, %f319, %f313, %f391;
	fma.rn.f32 	%f390, %f318, %f313, %f390;
	fma.rn.f32 	%f389, %f317, %f313, %f389;
	fma.rn.f32 	%f388, %f316, %f313, %f388;
	fma.rn.f32 	%f387, %f315, %f313, %f387;
	fma.rn.f32 	%f443, %f322, %f314, %f443;
	fma.rn.f32 	%f444, %f321, %f314, %f444;
	fma.rn.f32 	%f445, %f320, %f314, %f445;
	fma.rn.f32 	%f446, %f319, %f314, %f446;
	fma.rn.f32 	%f447, %f318, %f314, %f447;
	fma.rn.f32 	%f448, %f317, %f314, %f448;
	fma.rn.f32 	%f449, %f316, %f314, %f449;
	fma.rn.f32 	%f450, %f315, %f314, %f450;
	add.s32 	%r159, %r159, 1;
	add.s32 	%r158, %r158, 4;
	setp.ne.s32 	%p25, %r158, 160;
	@%p25 bra 	$L__BB0_6;
	add.s32 	%r157, %r157, 1;
	setp.ne.s32 	%p26, %r157, 8;
	@%p26 bra 	$L__BB0_5;
	ld.param.u64 	%rd35, [bgemm_0_conv2d_4_fused_bfuse_param_2];
	shl.b32 	%r143, %r15, 18;
	shl.b32 	%r144, %r14, 15;
	shl.b32 	%r145, %r17, 12;
	shl.b32 	%r146, %r13, 6;
	shl.b32 	%r147, %r16, 3;
	add.s32 	%r148, %r144, %r146;
	add.s32 	%r149, %r148, %r143;
	add.s32 	%r150, %r149, %r147;
	add.s32 	%r151, %r150, %r145;
	cvta.to.global.u64 	%rd32, %rd35;
	mul.wide.s32 	%rd33, %r151, 4;
	add.s64 	%rd34, %rd32, %rd33;
	st.global.f32 	[%rd34], %f442;
	st.global.f32 	[%rd34+4], %f441;
	st.global.f32 	[%rd34+8], %f440;
	st.global.f32 	[%rd34+12], %f439;
	st.global.f32 	[%rd34+16], %f438;
	st.global.f32 	[%rd34+20], %f437;
	st.global.f32 	[%rd34+24], %f436;
	st.global.f32 	[%rd34+28], %f435;
	st.global.f32 	[%rd34+2048], %f434;
	st.global.f32 	[%rd34+2052], %f433;
	st.global.f32 	[%rd34+2056], %f432;
	st.global.f32 	[%rd34+2060], %f431;
	st.global.f32 	[%rd34+2064], %f430;
	st.global.f32 	[%rd34+2068], %f429;
	st.global.f32 	[%rd34+2072], %f428;
	st.global.f32 	[%rd34+2076], %f427;
	st.global.f32 	[%rd34+4096], %f426;
	st.global.f32 	[%rd34+4100], %f425;
	st.global.f32 	[%rd34+4104], %f424;
	st.global.f32 	[%rd34+4108], %f423;
	st.global.f32 	[%rd34+4112], %f422;
	st.global.f32 	[%rd34+4116], %f421;
	st.global.f32 	[%rd34+4120], %f420;
	st.global.f32 	[%rd34+4124], %f419;
	st.global.f32 	[%rd34+6144], %f418;
	st.global.f32 	[%rd34+6148], %f417;
	st.global.f32 	[%rd34+6152], %f416;
	st.global.f32 	[%rd34+6156], %f415;
	st.global.f32 	[%rd34+6160], %f414;
	st.global.f32 	[%rd34+6164], %f413;
	st.global.f32 	[%rd34+6168], %f412;
	st.global.f32 	[%rd34+6172], %f411;
	st.global.f32 	[%rd34+8192], %f410;
	st.global.f32 	[%rd34+8196], %f409;
	st.global.f32 	[%rd34+8200], %f408;
	st.global.f32 	[%rd34+8204], %f407;
	st.global.f32 	[%rd34+8208], %f406;
	st.global.f32 	[%rd34+8212], %f405;
	st.global.f32 	[%rd34+8216], %f404;
	st.global.f32 	[%rd34+8220], %f403;
	st.global.f32 	[%rd34+10240], %f402;
	st.global.f32 	[%rd34+10244], %f401;
	st.global.f32 	[%rd34+10248], %f400;
	st.global.f32 	[%rd34+10252], %f399;
	st.global.f32 	[%rd34+10256], %f398;
	st.global.f32 	[%rd34+10260], %f397;
	st.global.f32 	[%rd34+10264], %f396;
	st.global.f32 	[%rd34+10268], %f395;
	st.global.f32 	[%rd34+12288], %f394;
	st.global.f32 	[%rd34+12292], %f393;
	st.global.f32 	[%rd34+12296], %f392;
	st.global.f32 	[%rd34+12300], %f391;
	st.global.f32 	[%rd34+12304], %f390;
	st.global.f32 	[%rd34+12308], %f389;
	st.global.f32 	[%rd34+12312], %f388;
	st.global.f32 	[%rd34+12316], %f387;
	st.global.f32 	[%rd34+14336], %f443;
	st.global.f32 	[%rd34+14340], %f444;
	st.global.f32 	[%rd34+14344], %f445;
	st.global.f32 	[%rd34+14348], %f446;
	st.global.f32 	[%rd34+14352], %f447;
	st.global.f32 	[%rd34+14356], %f448;
	st.global.f32 	[%rd34+14360], %f449;
	st.global.f32 	[%rd34+14364], %f450;
	bra.uni 	$L__BB0_19;
$L__BB0_9:
	not.pred 	%p13, %p28;
	@%p13 bra 	$L__BB0_19;
	cvta.to.global.u64 	%rd3, %rd9;
	cvta.to.global.u64 	%rd4, %rd10;
	mad.lo.s32 	%r59, %r18, 19, %r16;
	shr.u32 	%r60, %r15, 1;
	setp.gt.u32 	%p14, %r59, 74;
	selp.b32 	%r61, 51529, 0, %p14;
	add.s32 	%r62, %r59, -75;
	setp.lt.u32 	%p15, %r59, 75;
	selp.b32 	%r63, %r59, %r62, %p15;
	mul.hi.u32 	%r64, %r63, 1374389535;
	shr.u32 	%r65, %r64, 3;
	mul.lo.s32 	%r66, %r13, 76;
	prmt.b32 	%r67, %r18, %r16, 0x5410U;
	mov.b32 	%r160, 0;
	mov.b32 	%r68, 825;
	dp2a.lo.u32.u32 	%r69, %r67, %r68, %r160;
	mad.lo.s32 	%r70, %r14, 908, %r66;
	mad.lo.s32 	%r71, %r60, 824464, %r70;
	add.s32 	%r72, %r71, %r61;
	mad.lo.s32 	%r28, %r65, 227, %r72;
	and.b16  	%rs10, %rs1, 255;
	setp.gt.u16 	%p16, %rs10, 17;
	selp.u32 	%r73, 1, 0, %p16;
	add.s32 	%r74, %r73, %r18;
	setp.lt.u32 	%p17, %r74, 8;
	setp.lt.u16 	%p18, %rs10, 18;
	and.pred  	%p5, %p18, %p17;
	and.b32  	%r75, %r15, 1;
	setp.eq.b32 	%p19, %r75, 1;
	selp.b32 	%r76, 4608, 0, %p19;
	mad.lo.s32 	%r29, %r18, 576, %r76;
	shl.b32 	%r30, %r16, 2;
	mad.lo.s32 	%r77, %r18, 72, %r30;
	mul.lo.s32 	%r31, %r18, 18;
	cvt.u16.u32 	%rs11, %r69;
	mul.hi.u16 	%rs12, %rs11, -19223;
	sub.s16 	%rs13, %rs11, %rs12;
	shr.u16 	%rs14, %rs13, 1;
	add.s16 	%rs15, %rs14, %rs12;
	shr.u16 	%rs16, %rs15, 6;
	mul.lo.s16 	%rs17, %rs16, 75;
	sub.s16 	%rs18, %rs11, %rs17;
	cvt.u32.u16 	%r32, %rs18;
	shl.b32 	%r78, %r69, 2;
	mov.u32 	%r79, _ZZ28bgemm_0_conv2d_4_fused_bfuseE3SU_;
	add.s32 	%r33, %r79, %r78;
	add.s16 	%rs19, %rs11, 1;
	mul.hi.u16 	%rs20, %rs19, -19223;
	sub.s16 	%rs21, %rs19, %rs20;
	shr.u16 	%rs22, %rs21, 1;
	add.s16 	%rs23, %rs22, %rs20;
	shr.u16 	%rs24, %rs23, 6;
	mul.lo.s16 	%rs25, %rs24, 75;
	sub.s16 	%rs26, %rs19, %rs25;
	cvt.u32.u16 	%r34, %rs26;
	add.s16 	%rs27, %rs11, 2;
	mul.hi.u16 	%rs28, %rs27, -19223;
	sub.s16 	%rs29, %rs27, %rs28;
	shr.u16 	%rs30, %rs29, 1;
	add.s16 	%rs31, %rs30, %rs28;
	shr.u16 	%rs32, %rs31, 6;
	mul.lo.s16 	%rs33, %rs32, 75;
	sub.s16 	%rs34, %rs27, %rs33;
	cvt.u32.u16 	%r35, %rs34;
	shl.b16 	%rs35, %rs1, 1;
	and.b16  	%rs36, %rs35, 254;
	mul.lo.s16 	%rs37, %rs36, 57;
	shr.u16 	%rs38, %rs37, 9;
	mul.wide.u16 	%r80, %rs38, 144;
	cvt.u16.u32 	%rs39, %r30;
	mul.lo.s16 	%rs40, %rs39, 57;
	shr.u16 	%rs41, %rs40, 10;
	mul.lo.s16 	%rs42, %rs41, 18;
	sub.s16 	%rs43, %rs39, %rs42;
	cvt.u32.u16 	%r81, %rs43;
	and.b32  	%r82, %r81, 254;
	add.s32 	%r36, %r80, %r82;
	shl.b32 	%r83, %r77, 2;
	add.s32 	%r84, %r79, %r83;
	add.s32 	%r37, %r84, 1800;
	or.b16  	%rs44, %rs39, 1;
	and.b16  	%rs45, %rs44, 253;
	mul.lo.s16 	%rs46, %rs45, 57;
	shr.u16 	%rs47, %rs46, 10;
	mul.lo.s16 	%rs48, %rs47, 18;
	sub.s16 	%rs49, %rs44, %rs48;
	cvt.u32.u16 	%r85, %rs49;
	and.b32  	%r86, %r85, 255;
	add.s32 	%r38, %r80, %r86;
	or.b16  	%rs50, %rs35, 1;
	and.b16  	%rs51, %rs50, 255;
	mul.lo.s16 	%rs52, %rs51, 57;
	shr.u16 	%rs53, %rs52, 9;
	mul.wide.u16 	%r87, %rs53, 144;
	or.b16  	%rs54, %rs39, 2;
	and.b16  	%rs55, %rs54, 254;
	mul.lo.s16 	%rs56, %rs55, 57;
	shr.u16 	%rs57, %rs56, 10;
	mul.lo.s16 	%rs58, %rs57, 18;
	sub.s16 	%rs59, %rs54, %rs58;
	cvt.u32.u16 	%r88, %rs59;
	and.b32  	%r89, %r88, 254;
	add.s32 	%r39, %r87, %r89;
	or.b16  	%rs60, %rs39, 3;
	and.b16  	%rs61, %rs60, 255;
	mul.lo.s16 	%rs62, %rs61, 57;
	shr.u16 	%rs63, %rs62, 10;
	mul.lo.s16 	%rs64, %rs63, 18;
	sub.s16 	%rs65, %rs60, %rs64;
	cvt.u32.u16 	%r90, %rs65;
	and.b32  	%r91, %r90, 255;
	add.s32 	%r40, %r87, %r91;
	mov.f32 	%f455, 0f00000000;
	not.pred 	%p21, %p5;
	mov.f32 	%f456, %f455;
	mov.f32 	%f457, %f455;
	mov.f32 	%f458, %f455;
$L__BB0_11:
	setp.gt.u32 	%p20, %r59, 149;
	bar.sync 	0;
	@%p20 bra 	$L__BB0_13;
	mad.lo.s32 	%r92, %r160, 103058, %r28;
	add.s32 	%r93, %r92, %r32;
	mul.wide.s32 	%rd11, %r93, 4;
	add.s64 	%rd12, %rd3, %rd11;
	ld.global.nc.f32 	%f206, [%rd12];
	st.shared.f32 	[%r33], %f206;
	add.s32 	%r94, %r92, %r34;
	mul.wide.s32 	%rd13, %r94, 4;
	add.s64 	%rd14, %rd3, %rd13;
	ld.global.nc.f32 	%f207, [%rd14];
	st.shared.f32 	[%r33+4], %f207;
	add.s32 	%r95, %r92, %r35;
	mul.wide.s32 	%rd15, %r95, 4;
	add.s64 	%rd16, %rd3, %rd15;
	ld.global.nc.f32 	%f208, [%rd16];
	st.shared.f32 	[%r33+8], %f208;
$L__BB0_13:
	@%p21 bra 	$L__BB0_15;
	mad.lo.s32 	%r96, %r160, 18, %r29;
	add.s32 	%r97, %r96, %r36;
	mul.wide.u32 	%rd17, %r97, 4;
	add.s64 	%rd18, %rd4, %rd17;
	ld.global.nc.f32 	%f209, [%rd18];
	st.shared.f32 	[%r37], %f209;
	add.s32 	%r98, %r96, %r38;
	mul.wide.u32 	%rd19, %r98, 4;
	add.s64 	%rd20, %rd4, %rd19;
	ld.global.nc.f32 	%f210, [%rd20];
	st.shared.f32 	[%r37+4], %f210;
	add.s32 	%r99, %r96, %r39;
	mul.wide.u32 	%rd21, %r99, 4;
	add.s64 	%rd22, %rd4, %rd21;
	ld.global.nc.f32 	%f211, [%rd22];
	st.shared.f32 	[%r37+8], %f211;
	add.s32 	%r100, %r96, %r40;
	mul.wide.u32 	%rd23, %r100, 4;
	add.s64 	%rd24, %rd4, %rd23;
	ld.global.nc.f32 	%f212, [%rd24];
	st.shared.f32 	[%r37+12], %f212;
$L__BB0_15:
	bar.sync 	0;
	mov.b32 	%r161, 0;
	mov.pred 	%p29, -1;
$L__BB0_16:
	mov.pred 	%p6, %p29;
	mad.lo.s32 	%r103, %r161, 225, %r30;
	mad.lo.s32 	%r104, %r161, 9, %r31;
	shl.b32 	%r105, %r103, 2;
	add.s32 	%r107, %r79, %r105;
	ld.shared.f32 	%f213, [%r107];
	shl.b32 	%r108, %r104, 2;
	add.s32 	%r109, %r79, %r108;
	ld.shared.f32 	%f214, [%r109+1800];
	fma.rn.f32 	%f215, %f213, %f214, %f455;
	ld.shared.f32 	%f216, [%r109+2376];
	fma.rn.f32 	%f217, %f213, %f216, %f456;
	ld.shared.f32 	%f218, [%r109+2952];
	fma.rn.f32 	%f219, %f213, %f218, %f457;
	ld.shared.f32 	%f220, [%r109+3528];
	fma.rn.f32 	%f221, %f213, %f220, %f458;
	ld.shared.f32 	%f222, [%r107+4];
	ld.shared.f32 	%f223, [%r109+1804];
	fma.rn.f32 	%f224, %f222, %f223, %f215;
	ld.shared.f32 	%f225, [%r109+2380];
	fma.rn.f32 	%f226, %f222, %f225, %f217;
	ld.shared.f32 	%f227, [%r109+2956];
	fma.rn.f32 	%f228, %f222, %f227, %f219;
	ld.shared.f32 	%f229, [%r109+3532];
	fma.rn.f32 	%f230, %f222, %f229, %f221;
	ld.shared.f32 	%f231, [%r107+8];
	ld.shared.f32 	%f232, [%r109+1808];
	fma.rn.f32 	%f233, %f231, %f232, %f224;
	ld.shared.f32 	%f234, [%r109+2384];
	fma.rn.f32 	%f235, %f231, %f234, %f226;
	ld.shared.f32 	%f236, [%r109+2960];
	fma.rn.f32 	%f237, %f231, %f236, %f228;
	ld.shared.f32 	%f238, [%r109+3536];
	fma.rn.f32 	%f239, %f231, %f238, %f230;
	ld.shared.f32 	%f240, [%r107+300];
	ld.shared.f32 	%f241, [%r109+1812];
	fma.rn.f32 	%f242, %f240, %f241, %f233;
	ld.shared.f32 	%f243, [%r109+2388];
	fma.rn.f32 	%f244, %f240, %f243, %f235;
	ld.shared.f32 	%f245, [%r109+2964];
	fma.rn.f32 	%f246, %f240, %f245, %f237;
	ld.shared.f32 	%f247, [%r109+3540];
	fma.rn.f32 	%f248, %f240, %f247, %f239;
	ld.shared.f32 	%f249, [%r107+304];
	ld.shared.f32 	%f250, [%r109+1816];
	fma.rn.f32 	%f251, %f249, %f250, %f242;
	ld.shared.f32 	%f252, [%r109+2392];
	fma.rn.f32 	%f253, %f249, %f252, %f244;
	ld.shared.f32 	%f254, [%r109+2968];
	fma.rn.f32 	%f255, %f249, %f254, %f246;
	ld.shared.f32 	%f256, [%r109+3544];
	fma.rn.f32 	%f257, %f249, %f256, %f248;
	ld.shared.f32 	%f258, [%r107+308];
	ld.shared.f32 	%f259, [%r109+1820];
	fma.rn.f32 	%f260, %f258, %f259, %f251;
	ld.shared.f32 	%f261, [%r109+2396];
	fma.rn.f32 	%f262, %f258, %f261, %f253;
	ld.shared.f32 	%f263, [%r109+2972];
	fma.rn.f32 	%f264, %f258, %f263, %f255;
	ld.shared.f32 	%f265, [%r109+3548];
	fma.rn.f32 	%f266, %f258, %f265, %f257;
	ld.shared.f32 	%f267, [%r107+600];
	ld.shared.f32 	%f268, [%r109+1824];
	fma.rn.f32 	%f269, %f267, %f268, %f260;
	ld.shared.f32 	%f270, [%r109+2400];
	fma.rn.f32 	%f271, %f267, %f270, %f262;
	ld.shared.f32 	%f272, [%r109+2976];
	fma.rn.f32 	%f273, %f267, %f272, %f264;
	ld.shared.f32 	%f274, [%r109+3552];
	fma.rn.f32 	%f275, %f267, %f274, %f266;
	ld.shared.f32 	%f276, [%r107+604];
	ld.shared.f32 	%f277, [%r109+1828];
	fma.rn.f32 	%f278, %f276, %f277, %f269;
	ld.shared.f32 	%f279, [%r109+2404];
	fma.rn.f32 	%f280, %f276, %f279, %f271;
	ld.shared.f32 	%f281, [%r109+2980];
	fma.rn.f32 	%f282, %f276, %f281, %f273;
	ld.shared.f32 	%f283, [%r109+3556];
	fma.rn.f32 	%f284, %f276, %f283, %f275;
	ld.shared.f32 	%f285, [%r107+608];
	ld.shared.f32 	%f286, [%r109+1832];
	fma.rn.f32 	%f455, %f285, %f286, %f278;
	ld.shared.f32 	%f287, [%r109+2408];
	fma.rn.f32 	%f456, %f285, %f287, %f280;
	ld.shared.f32 	%f288, [%r109+2984];
	fma.rn.f32 	%f457, %f285, %f288, %f282;
	ld.shared.f32 	%f289, [%r109+3560];
	fma.rn.f32 	%f458, %f285, %f289, %f284;
	mov.b32 	%r161, 1;
	mov.pred 	%p29, 0;
	@%p6 bra 	$L__BB0_16;
	add.s32 	%r160, %r160, 1;
	setp.ne.s32 	%p24, %r160, 8;
	@%p24 bra 	$L__BB0_11;
	mul.lo.s32 	%r110, %r13, 19;
	mad.lo.s32 	%r111, %r14, 57, %r110;
	mad.lo.s32 	%r112, %r15, 103968, %r111;
	add.s32 	%r113, %r112, %r16;
	mad.lo.s32 	%r114, %r18, 3249, %r113;
	cvta.to.global.u64 	%rd25, %rd8;
	mul.wide.s32 	%rd26, %r114, 4;
	add.s64 	%rd27, %rd25, %rd26;
	st.global.f32 	[%rd27], %f455;
	st.global.f32 	[%rd27+103968], %f456;
	st.global.f32 	[%rd27+207936], %f457;
	st.global.f32 	[%rd27+311904], %f458;
$L__BB0_19:
	ret;

}


// ===== COMPILED SASS (sm_100) =====

	.target	sm_100

	.elftype	@"ET_EXEC"


//--------------------- .note.nv.tkinfo           --------------------------
	.section	.note.nv.tkinfo,"",@"SHT_NOTE"
	.sectionflags	@"SHF_NOTE_NV_TKINFO"
	.tkinfo
        /*0018*/ 	.word	0x00000002
        /*0030*/ 	.string	""
        /*0030*/ 	.string	"ptxas"
        /*0030*/ 	.string	"Cuda compilation tools, release 13.0, V13.0.88"
        /*0030*/ 	.string	"Build cuda_13.0.r13.0/compiler.36424714_0"
        /*0030*/ 	.string	"-arch sm_100 -m 64 "



//--------------------- .note.nv.cuinfo           --------------------------
	.section	.note.nv.cuinfo,"",@"SHT_NOTE"
	.sectionflags	@"SHF_NOTE_NV_CUINFO"
        /*0018*/ 	.short	0x0002
        /*001a*/ 	.short	0x0064
        /*001c*/ 	.short	0x0082
	.zero		2


//--------------------- .nv.info                  --------------------------
	.section	.nv.info,"",@"SHT_CUDA_INFO"
	.align	4


	//----- nvinfo : EIATTR_REGCOUNT
	.align		4
        /*0000*/ 	.byte	0x04, 0x2f
        /*0002*/ 	.short	(.L_1 - .L_0)
	.align		4
.L_0:
        /*0004*/ 	.word	index@(bgemm_0_conv2d_4_fused_bfuse)
        /*0008*/ 	.word	0x00000060


	//----- nvinfo : EIATTR_FRAME_SIZE
	.align		4
.L_1:
        /*000c*/ 	.byte	0x04, 0x11
        /*000e*/ 	.short	(.L_3 - .L_2)
	.align		4
.L_2:
        /*0010*/ 	.word	index@($__internal_0_$__cuda_sm20_div_u16)
        /*0014*/ 	.word	0x00000000


	//----- nvinfo : EIATTR_FRAME_SIZE
	.align		4
.L_3:
        /*0018*/ 	.byte	0x04, 0x11
        /*001a*/ 	.short	(.L_5 - .L_4)
	.align		4
.L_4:
        /*001c*/ 	.word	index@(bgemm_0_conv2d_4_fused_bfuse)
        /*0020*/ 	.word	0x00000000


	//----- nvinfo : EIATTR_MIN_STACK_SIZE
	.align		4
.L_5:
        /*0024*/ 	.byte	0x04, 0x12
        /*0026*/ 	.short	(.L_7 - .L_6)
	.align		4
.L_6:
        /*0028*/ 	.word	index@(bgemm_0_conv2d_4_fused_bfuse)
        /*002c*/ 	.word	0x00000000
.L_7:


//--------------------- .nv.compat                --------------------------
	.section	.nv.compat,"",@"SHT_CUDA_COMPAT_INFO"
	.align	4
        /*0000*/ 	.byte	0x02, 0x09, 0x00, 0x00, 0x02, 0x02, 0x01, 0x00, 0x02, 0x05, 0x05, 0x00, 0x03, 0x07, 0x01, 0x01
        /*0010*/ 	.byte	0x02, 0x03, 0x00, 0x00, 0x02, 0x06, 0x01, 0x00, 0x04, 0x0b, 0x08, 0x00, 0x01, 0x00, 0x00, 0x00
        /*0020*/ 	.byte	0x00, 0x00, 0x00, 0x00


//--------------------- .nv.info.bgemm_0_conv2d_4_fused_bfuse --------------------------
	.section	.nv.info.bgemm_0_conv2d_4_fused_bfuse,"",@"SHT_CUDA_INFO"
	.sectionflags	@""
	.align	4


	//----- nvinfo : EIATTR_CUDA_API_VERSION
	.align		4
        /*0000*/ 	.byte	0x04, 0x37
        /*0002*/ 	.short	(.L_9 - .L_8)
.L_8:
        /*0004*/ 	.word	0x00000082


	//----- nvinfo : EIATTR_KPARAM_INFO
	.align		4
.L_9:
        /*0008*/ 	.byte	0x04, 0x17
        /*000a*/ 	.short	(.L_11 - .L_10)
.L_10:
        /*000c*/ 	.word	0x00000000
        /*0010*/ 	.short	0x0005
        /*0012*/ 	.short	0x0028
        /*0014*/ 	.byte	0x00, 0xf5, 0x21, 0x00


	//----- nvinfo : EIATTR_KPARAM_INFO
	.align		4
.L_11:
        /*0018*/ 	.byte	0x04, 0x17
        /*001a*/ 	.short	(.L_13 - .L_12)
.L_12:
        /*001c*/ 	.word	0x00000000
        /*0020*/ 	.short	0x0004
        /*0022*/ 	.short	0x0020
        /*0024*/ 	.byte	0x00, 0xf5, 0x21, 0x00


	//----- nvinfo : EIATTR_KPARAM_INFO
	.align		4
.L_13:
        /*0028*/ 	.byte	0x04, 0x17
        /*002a*/ 	.short	(.L_15 - .L_14)
.L_14:
        /*002c*/ 	.word	0x00000000
        /*0030*/ 	.short	0x0003
        /*0032*/ 	.short	0x0018
        /*0034*/ 	.byte	0x00, 0xf5, 0x21, 0x00


	//----- nvinfo : EIATTR_KPARAM_INFO
	.align		4
.L_15:
        /*0038*/ 	.byte	0x04, 0x17
        /*003a*/ 	.short	(.L_17 - .L_16)
.L_16:
        /*003c*/ 	.word	0x00000000
        /*0040*/ 	.short	0x0002
        /*0042*/ 	.short	0x0010
        /*0044*/ 	.byte	0x00, 0xf5, 0x21, 0x00


	//----- nvinfo : EIATTR_KPARAM_INFO
	.align		4
.L_17:
        /*0048*/ 	.byte	0x04, 0x17
        /*004a*/ 	.short	(.L_19 - .L_18)
.L_18:
        /*004c*/ 	.word	0x00000000
        /*0050*/ 	.short	0x0001
        /*0052*/ 	.short	0x0008
        /*0054*/ 	.byte	0x00, 0xf5, 0x21, 0x00


	//----- nvinfo : EIATTR_KPARAM_INFO
	.align		4
.L_19:
        /*0058*/ 	.byte	0x04, 0x17
        /*005a*/ 	.short	(.L_21 - .L_20)
.L_20:
        /*005c*/ 	.word	0x00000000
        /*0060*/ 	.short	0x0000
        /*0062*/ 	.short	0x0000
        /*0064*/ 	.byte	0x00, 0xf5, 0x21, 0x00


	//----- nvinfo : EIATTR_SPARSE_MMA_MASK
	.align		4
.L_21:
        /*0068*/ 	.byte	0x03, 0x50
        /*006a*/ 	.short	0x0000


	//----- nvinfo : EIATTR_MAXREG_COUNT
	.align		4
        /*006c*/ 	.byte	0x03, 0x1b
        /*006e*/ 	.short	0x00ff


	//----- nvinfo : EIATTR_NUM_BARRIERS
	.align		4
        /*0070*/ 	.byte	0x02, 0x4c
        /*0072*/ 	.byte	0x01
	.zero		1


	//----- nvinfo : EIATTR_MERCURY_ISA_VERSION
	.align		4
        /*0074*/ 	.byte	0x03, 0x5f
        /*0076*/ 	.short	0x0101


	//----- nvinfo : EIATTR_VRC_CTA_INIT_COUNT
	.align		4
        /*0078*/ 	.byte	0x02, 0x4a
	.zero		1
	.zero		1


	//----- nvinfo : EIATTR_EXIT_INSTR_OFFSETS
	.align		4
        /*007c*/ 	.byte	0x04, 0x1c
        /*007e*/ 	.short	(.L_23 - .L_22)


	//   ....[0]....
.L_22:
        /*0080*/ 	.word	0x00001850


	//   ....[1]....
        /*0084*/ 	.word	0x00001860


	//   ....[2]....
        /*0088*/ 	.word	0x00002a10


	//----- nvinfo : EIATTR_MAX_THREADS
	.align		4
.L_23:
        /*008c*/ 	.byte	0x04, 0x05
        /*008e*/ 	.short	(.L_25 - .L_24)
.L_24:
        /*0090*/ 	.word	0x00000098
        /*0094*/ 	.word	0x00000001
        /*0098*/ 	.word	0x00000001


	//----- nvinfo : EIATTR_CRS_STACK_SIZE
	.align		4
.L_25:
        /*009c*/ 	.byte	0x04, 0x1e
        /*009e*/ 	.short	(.L_27 - .L_26)
.L_26:
        /*00a0*/ 	.word	0x00000000


	//----- nvinfo : EIATTR_CBANK_PARAM_SIZE
	.align		4
.L_27:
        /*00a4*/ 	.byte	0x03, 0x19
        /*00a6*/ 	.short	0x0030


	//----- nvinfo : EIATTR_PARAM_CBANK
	.align		4
        /*00a8*/ 	.byte	0x04, 0x0a
        /*00aa*/ 	.short	(.L_29 - .L_28)
	.align		4
.L_28:
        /*00ac*/ 	.word	index@(.nv.constant0.bgemm_0_conv2d_4_fused_bfuse)
        /*00b0*/ 	.short	0x0380
        /*00b2*/ 	.short	0x0030


	//----- nvinfo : EIATTR_SW_WAR
	.align		4
.L_29:
        /*00b4*/ 	.byte	0x04, 0x36
        /*00b6*/ 	.short	(.L_31 - .L_30)
.L_30:
        /*00b8*/ 	.word	0x00000008
.L_31:


//--------------------- .nv.callgraph             --------------------------
	.section	.nv.callgraph,"",@"SHT_CUDA_CALLGRAPH"
	.align	4
	.sectionentsize	8
	.align		4
        /*0000*/ 	.word	0x00000000
	.align		4
        /*0004*/ 	.word	0xffffffff
	.align		4
        /*0008*/ 	.word	0x00000000
	.align		4
        /*000c*/ 	.word	0xfffffffe
	.align		4
        /*0010*/ 	.word	0x00000000
	.align		4
        /*0014*/ 	.word	0xfffffffd
	.align		4
        /*0018*/ 	.word	0x00000000
	.align		4
        /*001c*/ 	.word	0xfffffffc


//--------------------- .text.bgemm_0_conv2d_4_fused_bfuse --------------------------
	.section	.text.bgemm_0_conv2d_4_fused_bfuse,"ax",@progbits
	.align	128
        .global         bgemm_0_conv2d_4_fused_bfuse
        .type           bgemm_0_conv2d_4_fused_bfuse,@function
        .size           bgemm_0_conv2d_4_fused_bfuse,(.L_x_10 - bgemm_0_conv2d_4_fused_bfuse)
        .other          bgemm_0_conv2d_4_fused_bfuse,@"STO_CUDA_ENTRY STV_DEFAULT"
bgemm_0_conv2d_4_fused_bfuse:
.text.bgemm_0_conv2d_4_fused_bfuse:
[----:B------:R-:W-:Y:S08]  /*0000*/  LDC R1, c[0x0][0x37c] ;  /* 0x0000df00ff017b82 */ /* 0x000ff00000000800 */
[----:B------:R-:W0:Y:S02]  /*0010*/  S2UR UR4, SR_CTAID.X ;  /* 0x00000000000479c3 */ /* 0x000e240000002500 */
[----:B0-----:R-:W-:-:S09]  /*0020*/  UISETP.GT.U32.AND UP0, UPT, UR4, 0x1ffff, UPT ;  /* 0x0001ffff0400788c */ /* 0x001fd2000bf04070 */
[----:B------:R-:W-:Y:S05]  /*0030*/  BRA.U UP0, `(.L_x_0) ;  /* 0x0000000100407547 */ /* 0x000fea000b800000 */
[----:B------:R-:W-:Y:S02]  /*0040*/  ULOP3.LUT UR5, UR4, 0x1, URZ, 0xc0, !UPT ;  /* 0x0000000104057892 */ /* 0x000fe4000f8ec0ff */
[----:B------:R-:W-:Y:S02]  /*0050*/  USHF.R.U32.HI UR4, URZ, 0x1, UR4 ;  /* 0x00000001ff047899 */ /* 0x000fe40008011604 */
[----:B------:R-:W-:-:S03]  /*0060*/  UISETP.NE.U32.AND UP0, UPT, UR5, 0x1, UPT ;  /* 0x000000010500788c */ /* 0x000fc6000bf05070 */
[----:B------:R-:W-:Y:S01]  /*0070*/  UMOV UR5, 0x8 ;  /* 0x0000000800057882 */ /* 0x000fe20000000000 */
[----:B------:R-:W-:Y:S01]  /*0080*/  MOV R6, UR4 ;  /* 0x0000000400067c02 */ /* 0x000fe20008000f00 */
[----:B------:R-:W-:Y:S01]  /*0090*/  USEL UR6, UR5, 0x1, UP0 ;  /* 0x0000000105067887 */ /* 0x000fe20008000000 */
[----:B------:R-:W-:Y:S01]  /*00a0*/  PLOP3.LUT P0, PT, PT, PT, UP0, 0x80, 0x8 ;  /* 0x000000000008781c */ /* 0x000fe20003f0f008 */
[----:B------:R-:W-:Y:S01]  /*00b0*/  USEL UR7, UR5, 0x39, UP0 ;  /* 0x0000003905077887 */ /* 0x000fe20008000000 */
[----:B------:R-:W-:Y:S01]  /*00c0*/  PLOP3.LUT P1, PT, PT, PT, UP0, 0x80, 0x8 ;  /* 0x000000000008781c */ /* 0x000fe20003f2f008 */
[----:B------:R-:W-:Y:S01]  /*00d0*/  USEL UR8, UR5, 0x3, UP0 ;  /* 0x0000000305087887 */ /* 0x000fe20008000000 */
[----:B------:R-:W-:Y:S01]  /*00e0*/  PLOP3.LUT P0, PT, P0, PT, PT, 0x8, 0x80 ;  /* 0x000000000080781c */ /* 0x000fe2000070e170 */
[----:B------:R-:W-:Y:S01]  /*00f0*/  IMAD.U32 R0, RZ, RZ, UR6 ;  /* 0x00000006ff007e24 */ /* 0x000fe2000f8e00ff */
[----:B------:R-:W-:Y:S01]  /*0100*/  USEL UR5, UR5, 0x13, UP0 ;  /* 0x0000001305057887 */ /* 0x000fe20008000000 */
[----:B------:R-:W-:-:S02]  /*0110*/  MOV R9, UR7 ;  /* 0x0000000700097c02 */ /* 0x000fc40008000f00 */
[----:B------:R-:W-:Y:S01]  /*0120*/  IMAD.U32 R11, RZ, RZ, UR8 ;  /* 0x00000008ff0b7e24 */ /* 0x000fe2000f8e00ff */
[----:B------:R-:W-:Y:S08]  /*0130*/  BRA `(.L_x_1) ;  /* 0x0000000000207947 */ /* 0x000ff00003800000 */
.L_x_0:
[----:B------:R-:W-:Y:S01]  /*0140*/  UIADD3 UR4, UPT, UPT, UR4, -0x10000, URZ ;  /* 0xffff000004047890 */ /* 0x000fe2000fffe0ff */
[----:B------:R-:W-:Y:S01]  /*0150*/  HFMA2 R11, -RZ, RZ, 0, 1.78813934326171875e-07 ;  /* 0x00000003ff0b7431 */ /* 0x000fe200000001ff */
[----:B------:R-:W-:Y:S01]  /*0160*/  PLOP3.LUT P0, PT, PT, PT, PT, 0x80, 0x8 ;  /* 0x000000000008781c */ /* 0x000fe20003f0f070 */
[----:B------:R-:W-:Y:S01]  /*0170*/  IMAD.MOV.U32 R9, RZ, RZ, 0x39 ;  /* 0x00000039ff097424 */ /* 0x000fe200078e00ff */
[----:B------:R-:W-:Y:S01]  /*0180*/  PLOP3.LUT P1, PT, PT, PT, PT, 0x8, 0x80 ;  /* 0x000000000080781c */ /* 0x000fe20003f2e170 */
[----:B------:R-:W-:Y:S01]  /*0190*/  UMOV UR5, 0x13 ;  /* 0x0000001300057882 */ /* 0x000fe20000000000 */
[----:B------:R-:W-:Y:S01]  /*01a0*/  MOV R0, 0x1 ;  /* 0x0000000100007802 */ /* 0x000fe20000000f00 */
[----:B------:R-:W-:-:S10]  /*01b0*/  IMAD.U32 R6, RZ, RZ, UR4 ;  /* 0x00000004ff067e24 */ /* 0x000fd4000f8e00ff */
.L_x_1:
[----:B------:R-:W-:Y:S01]  /*01c0*/  IABS R13, R11 ;  /* 0x0000000b000d7213 */ /* 0x000fe20000000000 */
[-C--:B------:R-:W-:Y:S01]  /*01d0*/  IMAD R17, R11, R9.reuse, RZ ;  /* 0x000000090b117224 */ /* 0x080fe200078e02ff */
[----:B------:R-:W-:Y:S01]  /*01e0*/  IABS R12, R9 ;  /* 0x00000009000c7213 */ /* 0x000fe20000000000 */
[----:B------:R-:W-:Y:S01]  /*01f0*/  ULOP3.LUT UR4, UR5, 0xffff, URZ, 0xc0, !UPT ;  /* 0x0000ffff05047892 */ /* 0x000fe2000f8ec0ff */
[----:B------:R-:W0:Y:S02]  /*0200*/  I2F.RP R4, R13 ;  /* 0x0000000d00047306 */ /* 0x000e240000209400 */
[----:B------:R-:W-:-:S06]  /*0210*/  IABS R14, R17 ;  /* 0x00000011000e7213 */ /* 0x000fcc0000000000 */
[----:B------:R-:W1:Y:S08]  /*0220*/  I2F.RP R5, R12 ;  /* 0x0000000c00057306 */ /* 0x000e700000209400 */
[----:B0-----:R-:W0:Y:S08]  /*0230*/  MUFU.RCP R4, R4 ;  /* 0x0000000400047308 */ /* 0x001e300000001000 */
[----:B------:R-:W2:Y:S08]  /*0240*/  I2F.RP R7, R14 ;  /* 0x0000000e00077306 */ /* 0x000eb00000209400 */
[----:B-1----:R-:W-:Y:S01]  /*0250*/  MUFU.RCP R5, R5 ;  /* 0x0000000500057308 */ /* 0x002fe20000001000 */
[----:B0-----:R-:W-:-:S02]  /*0260*/  IADD3 R2, PT, PT, R4, 0xffffffe, RZ ;  /* 0x0ffffffe04027810 */ /* 0x001fc40007ffe0ff */
[----:B------:R-:W-:-:S05]  /*0270*/  IABS R4, R6 ;  /* 0x0000000600047213 */ /* 0x000fca0000000000 */
[----:B------:R0:W1:Y:S08]  /*0280*/  F2I.FTZ.U32.TRUNC.NTZ R3, R2 ;  /* 0x0000000200037305 */ /* 0x000070000021f000 */
[----:B--2---:R-:W2:Y:S01]  /*0290*/  MUFU.RCP R7, R7 ;  /* 0x0000000700077308 */ /* 0x004ea20000001000 */
[----:B0-----:R-:W-:Y:S01]  /*02a0*/  MOV R2, RZ ;  /* 0x000000ff00027202 */ /* 0x001fe20000000f00 */
[----:B-1----:R-:W-:-:S04]  /*02b0*/  IMAD.MOV R8, RZ, RZ, -R3 ;  /* 0x000000ffff087224 */ /* 0x002fc800078e0a03 */
[----:B------:R-:W-:Y:S01]  /*02c0*/  IMAD R15, R8, R13, RZ ;  /* 0x0000000d080f7224 */ /* 0x000fe200078e02ff */
[----:B------:R-:W-:-:S03]  /*02d0*/  IABS R8, R11 ;  /* 0x0000000b00087213 */ /* 0x000fc60000000000 */
[----:B------:R-:W-:-:S04]  /*02e0*/  IMAD.HI.U32 R2, R3, R15, R2 ;  /* 0x0000000f03027227 */ /* 0x000fc800078e0002 */
[----:B------:R-:W-:Y:S01]  /*02f0*/  IMAD.MOV.U32 R15, RZ, RZ, R4 ;  /* 0x000000ffff0f7224 */ /* 0x000fe200078e0004 */
[----:B------:R-:W-:Y:S01]  /*0300*/  IADD3 R4, PT, PT, RZ, -R8, RZ ;  /* 0x80000008ff047210 */ /* 0x000fe20007ffe0ff */
[----:B------:R-:W-:Y:S02]  /*0310*/  VIADD R3, R5, 0xffffffe ;  /* 0x0ffffffe05037836 */ /* 0x000fe40000000000 */
[----:B------:R-:W-:-:S04]  /*0320*/  IMAD.HI.U32 R2, R2, R15, RZ ;  /* 0x0000000f02027227 */ /* 0x000fc800078e00ff */
[----:B------:R-:W-:Y:S01]  /*0330*/  IMAD R4, R2, R4, R15 ;  /* 0x0000000402047224 */ /* 0x000fe200078e020f */
[----:B------:R-:W0:Y:S01]  /*0340*/  F2I.FTZ.U32.TRUNC.NTZ R3, R3 ;  /* 0x0000000300037305 */ /* 0x000e22000021f000 */
[----:B--2---:R-:W-:-:S03]  /*0350*/  VIADD R8, R7, 0xffffffe ;  /* 0x0ffffffe07087836 */ /* 0x004fc60000000000 */
[----:B------:R-:W-:-:S04]  /*0360*/  ISETP.GT.U32.AND P3, PT, R13, R4, PT ;  /* 0x000000040d00720c */ /* 0x000fc80003f64070 */
[----:B------:R-:W1:Y:S01]  /*0370*/  F2I.FTZ.U32.TRUNC.NTZ R5, R8 ;  /* 0x0000000800057305 */ /* 0x000e62000021f000 */
[----:B0-----:R-:W-:-:S08]  /*0380*/  IMAD.MOV R7, RZ, RZ, -R3 ;  /* 0x000000ffff077224 */ /* 0x001fd000078e0a03 */
[-C--:B------:R-:W-:Y:S02]  /*0390*/  @!P3 IADD3 R4, PT, PT, R4, -R13.reuse, RZ ;  /* 0x8000000d0404b210 */ /* 0x080fe40007ffe0ff */
[----:B------:R-:W-:Y:S01]  /*03a0*/  @!P3 IADD3 R2, PT, PT, R2, 0x1, RZ ;  /* 0x000000010202b810 */ /* 0x000fe20007ffe0ff */
[----:B------:R-:W-:Y:S01]  /*03b0*/  IMAD R7, R7, R12, RZ ;  /* 0x0000000c07077224 */ /* 0x000fe200078e02ff */
[----:B------:R-:W-:Y:S02]  /*03c0*/  ISETP.GE.U32.AND P2, PT, R4, R13, PT ;  /* 0x0000000d0400720c */ /* 0x000fe40003f46070 */
[----:B------:R-:W-:Y:S01]  /*03d0*/  LOP3.LUT R4, R6, R11, RZ, 0x3c, !PT ;  /* 0x0000000b06047212 */ /* 0x000fe200078e3cff */
[----:B-1----:R-:W-:Y:S01]  /*03e0*/  IMAD.MOV R13, RZ, RZ, -R5 ;  /* 0x000000ffff0d7224 */ /* 0x002fe200078e0a05 */
[----:B------:R-:W-:Y:S02]  /*03f0*/  ISETP.NE.AND P3, PT, R11, RZ, PT ;  /* 0x000000ff0b00720c */ /* 0x000fe40003f65270 */
[----:B------:R-:W-:Y:S01]  /*0400*/  ISETP.GE.AND P4, PT, R4, RZ, PT ;  /* 0x000000ff0400720c */ /* 0x000fe20003f86270 */
[----:B------:R-:W-:Y:S01]  /*0410*/  IMAD.MOV.U32 R4, RZ, RZ, RZ ;  /* 0x000000ffff047224 */ /* 0x000fe200078e00ff */
[----:B------:R-:W-:-:S05]  /*0420*/  IABS R8, R9 ;  /* 0x0000000900087213 */ /* 0x000fca0000000000 */
[----:B------:R-:W-:-:S04]  /*0430*/  @P2 IADD3 R2, PT, PT, R2, 0x1, RZ ;  /* 0x0000000102022810 */ /* 0x000fc80007ffe0ff */
[----:B------:R-:W-:Y:S02]  /*0440*/  MOV R10, R2 ;  /* 0x00000002000a7202 */ /* 0x000fe40000000f00 */
[----:B------:R-:W-:-:S03]  /*0450*/  MOV R2, RZ ;  /* 0x000000ff00027202 */ /* 0x000fc60000000f00 */
[----:B------:R-:W-:Y:S01]  /*0460*/  @!P4 IMAD.MOV R10, RZ, RZ, -R10 ;  /* 0x000000ffff0ac224 */ /* 0x000fe200078e0a0a */
[----:B------:R-:W-:Y:S01]  /*0470*/  @!P3 LOP3.LUT R10, RZ, R11, RZ, 0x33, !PT ;  /* 0x0000000bff0ab212 */ /* 0x000fe200078e33ff */
[----:B------:R-:W-:-:S03]  /*0480*/  IMAD.HI.U32 R2, R3, R7, R2 ;  /* 0x0000000703027227 */ /* 0x000fc600078e0002 */
[----:B------:R-:W-:Y:S01]  /*0490*/  IABS R7, R10 ;  /* 0x0000000a00077213 */ /* 0x000fe20000000000 */
[----:B------:R-:W-:Y:S01]  /*04a0*/  IMAD R3, R13, R14, RZ ;  /* 0x0000000e0d037224 */ /* 0x000fe200078e02ff */
[----:B------:R-:W-:-:S03]  /*04b0*/  IABS R13, R17 ;  /* 0x00000011000d7213 */ /* 0x000fc60000000000 */
[----:B------:R-:W-:Y:S01]  /*04c0*/  IMAD.HI.U32 R4, R5, R3, R4 ;  /* 0x0000000305047227 */ /* 0x000fe200078e0004 */
[----:B------:R-:W-:-:S03]  /*04d0*/  IADD3 R5, PT, PT, RZ, -R8, RZ ;  /* 0x80000008ff057210 */ /* 0x000fc60007ffe0ff */
[----:B------:R-:W-:Y:S02]  /*04e0*/  IMAD.MOV R3, RZ, RZ, -R13 ;  /* 0x000000ffff037224 */ /* 0x000fe400078e0a0d */
[----:B------:R-:W-:Y:S01]  /*04f0*/  IMAD.HI.U32 R8, R4, R15, RZ ;  /* 0x0000000f04087227 */ /* 0x000fe200078e00ff */
[----:B------:R-:W0:Y:S03]  /*0500*/  S2R R13, SR_TID.X ;  /* 0x00000000000d7919 */ /* 0x000e260000002100 */
[----:B------:R-:W-:Y:S02]  /*0510*/  IMAD R3, R8, R3, R15 ;  /* 0x0000000308037224 */ /* 0x000fe400078e020f */
[----:B------:R-:W-:-:S03]  /*0520*/  IMAD.HI.U32 R2, R2, R7, RZ ;  /* 0x0000000702027227 */ /* 0x000fc600078e00ff */
[----:B------:R-:W-:Y:S01]  /*0530*/  ISETP.GT.U32.AND P3, PT, R14, R3, PT ;  /* 0x000000030e00720c */ /* 0x000fe20003f64070 */
[----:B------:R-:W-:Y:S01]  /*0540*/  IMAD R7, R2, R5, R7 ;  /* 0x0000000502077224 */ /* 0x000fe200078e0207 */
[----:B------:R-:W-:-:S04]  /*0550*/  LOP3.LUT R2, R6, R17, RZ, 0x3c, !PT ;  /* 0x0000001106027212 */ /* 0x000fc800078e3cff */
[----:B------:R-:W-:Y:S02]  /*0560*/  ISETP.GT.U32.AND P2, PT, R12, R7, PT ;  /* 0x000000070c00720c */ /* 0x000fe40003f44070 */
[----:B------:R-:W-:-:S05]  /*0570*/  ISETP.GE.AND P4, PT, R2, RZ, PT ;  /* 0x000000ff0200720c */ /* 0x000fca0003f86270 */
[-C--:B------:R-:W-:Y:S02]  /*0580*/  @!P3 IADD3 R3, PT, PT, R3, -R14.reuse, RZ ;  /* 0x8000000e0303b210 */ /* 0x080fe40007ffe0ff */
[----:B------:R-:W-:Y:S02]  /*0590*/  @!P3 IADD3 R8, PT, PT, R8, 0x1, RZ ;  /* 0x000000010808b810 */ /* 0x000fe40007ffe0ff */
[----:B------:R-:W-:Y:S02]  /*05a0*/  ISETP.GE.U32.AND P5, PT, R3, R14, PT ;  /* 0x0000000e0300720c */ /* 0x000fe40003fa6070 */
[----:B------:R-:W-:Y:S01]  /*05b0*/  @!P2 IMAD.IADD R7, R7, 0x1, -R12 ;  /* 0x000000010707a824 */ /* 0x000fe200078e0a0c */
[----:B------:R-:W-:Y:S02]  /*05c0*/  ISETP.GE.AND P3, PT, R10, RZ, PT ;  /* 0x000000ff0a00720c */ /* 0x000fe40003f66270 */
[----:B------:R-:W-:Y:S02]  /*05d0*/  ISETP.NE.AND P2, PT, R17, RZ, PT ;  /* 0x000000ff1100720c */ /* 0x000fe40003f45270 */
[----:B------:R-:W-:-:S02]  /*05e0*/  ISETP.GT.U32.AND P6, PT, R12, R7, PT ;  /* 0x000000070c00720c */ /* 0x000fc40003fc4070 */
[----:B------:R-:W-:Y:S02]  /*05f0*/  IADD3 R10, PT, PT, -R10, RZ, RZ ;  /* 0x000000ff0a0a7210 */ /* 0x000fe40007ffe1ff */
[----:B0-----:R-:W-:Y:S02]  /*0600*/  LOP3.LUT R4, R13, 0xff, RZ, 0xc0, !PT ;  /* 0x000000ff0d047812 */ /* 0x001fe400078ec0ff */
[----:B------:R-:W-:Y:S01]  /*0610*/  @P5 VIADD R8, R8, 0x1 ;  /* 0x0000000108085836 */ /* 0x000fe20000000000 */
[----:B------:R-:W-:Y:S01]  /*0620*/  ISETP.NE.AND P5, PT, R9, RZ, PT ;  /* 0x000000ff0900720c */ /* 0x000fe20003fa5270 */
[----:B------:R-:W-:Y:S01]  /*0630*/  IMAD R6, R11, R10, R6 ;  /* 0x0000000a0b067224 */ /* 0x000fe200078e0206 */
[----:B------:R-:W-:Y:S01]  /*0640*/  MOV R11, UR4 ;  /* 0x00000004000b7c02 */ /* 0x000fe20008000f00 */
[----:B------:R-:W-:Y:S01]  /*0650*/  @!P4 IMAD.MOV R8, RZ, RZ, -R8 ;  /* 0x000000ffff08c224 */ /* 0x000fe200078e0a08 */
[----:B------:R-:W-:Y:S02]  /*0660*/  @!P2 LOP3.LUT R8, RZ, R17, RZ, 0x33, !PT ;  /* 0x00000011ff08a212 */ /* 0x000fe400078e33ff */
[----:B------:R-:W-:-:S02]  /*0670*/  @!P6 IADD3 R7, PT, PT, R7, -R12, RZ ;  /* 0x8000000c0707e210 */ /* 0x000fc40007ffe0ff */
[----:B------:R-:W-:-:S03]  /*0680*/  MOV R14, 0x6c0 ;  /* 0x000006c0000e7802 */ /* 0x000fc60000000f00 */
[----:B------:R-:W-:Y:S02]  /*0690*/  @!P3 IMAD.MOV R7, RZ, RZ, -R7 ;  /* 0x000000ffff07b224 */ /* 0x000fe400078e0a07 */
[----:B------:R-:W-:-:S07]  /*06a0*/  @!P5 LOP3.LUT R7, RZ, R9, RZ, 0x33, !PT ;  /* 0x00000009ff07d212 */ /* 0x000fce00078e33ff */
[----:B------:R-:W-:Y:S05]  /*06b0*/  CALL.REL.NOINC `($__internal_0_$__cuda_sm20_div_u16) ;  /* 0x0000002000d87944 */ /* 0x000fea0003c00000 */
[----:B------:R-:W-:Y:S01]  /*06c0*/  UPRMT UR4, UR5, 0x9910, URZ ;  /* 0x0000991005047896 */ /* 0x000fe200080000ff */
[----:B------:R-:W-:Y:S02]  /*06d0*/  PRMT R2, R12, 0x9910, RZ ;  /* 0x000099100c027816 */ /* 0x000fe400000000ff */
[C---:B------:R-:W-:Y:S01]  /*06e0*/  IADD3 R9, PT, PT, R0.reuse, 0x7f, RZ ;  /* 0x0000007f00097810 */ /* 0x040fe20007ffe0ff */
[----:B------:R-:W-:Y:S01]  /*06f0*/  IMAD R0, R0, UR5, RZ ;  /* 0x0000000500007c24 */ /* 0x000fe2000f8e02ff */
[----:B------:R-:W-:Y:S01]  /*0700*/  MOV R14, 0x790 ;  /* 0x00000790000e7802 */ /* 0x000fe20000000f00 */
[----:B------:R-:W-:Y:S01]  /*0710*/  IMAD R2, R2, UR4, RZ ;  /* 0x0000000402027c24 */ /* 0x000fe2000f8e02ff */
[----:B------:R-:W-:Y:S02]  /*0720*/  LOP3.LUT R9, R9, 0xffff, R12, 0x80, !PT ;  /* 0x0000ffff09097812 */ /* 0x000fe400078e800c */
[----:B------:R-:W-:Y:S01]  /*0730*/  LOP3.LUT R11, R0, 0xff, RZ, 0xc0, !PT ;  /* 0x000000ff000b7812 */ /* 0x000fe200078ec0ff */
[----:B------:R-:W-:-:S05]  /*0740*/  IMAD.MOV R2, RZ, RZ, -R2 ;  /* 0x000000ffff027224 */ /* 0x000fca00078e0a02 */
[----:B------:R-:W-:-:S05]  /*0750*/  PRMT R2, R2, 0x7710, RZ ;  /* 0x0000771002027816 */ /* 0x000fca00000000ff */
[----:B------:R-:W-:-:S05]  /*0760*/  IMAD.IADD R26, R2, 0x1, R13 ;  /* 0x00000001021a7824 */ /* 0x000fca00078e020d */
[----:B------:R-:W-:-:S07]  /*0770*/  LOP3.LUT R0, R26, 0xff, RZ, 0xc0, !PT ;  /* 0x000000ff1a007812 */ /* 0x000fce00078ec0ff */
[----:B------:R-:W-:Y:S05]  /*0780*/  CALL.REL.NOINC `($__internal_0_$__cuda_sm20_div_u16) ;  /* 0x0000002000a47944 */ /* 0x000fea0003c00000 */
[----:B------:R-:W-:Y:S01]  /*0790*/  ISETP.GT.U32.OR P1, PT, R13, 0x3f, !P1 ;  /* 0x0000003f0d00780c */ /* 0x000fe20004f24470 */
[----:B------:R-:W0:Y:S01]  /*07a0*/  LDCU.64 UR6, c[0x0][0x358] ;  /* 0x00006b00ff0677ac */ /* 0x000e220008000a00 */
[----:B------:R-:W-:-:S11]  /*07b0*/  LOP3.LUT R3, R12, 0xffff, RZ, 0xc0, !PT ;  /* 0x0000ffff0c037812 */ /* 0x000fd600078ec0ff */
[----:B------:R-:W-:Y:S05]  /*07c0*/  @P1 BRA `(.L_x_2) ;  /* 0x0000001000241947 */ /* 0x000fea0003800000 */
[----:B------:R-:W1:Y:S01]  /*07d0*/  S2UR UR5, SR_CgaCtaId ;  /* 0x00000000000579c3 */ /* 0x000e620000008800 */
[----:B------:R-:W-:Y:S01]  /*07e0*/  UMOV UR4, 0x400 ;  /* 0x0000040000047882 */ /* 0x000fe20000000000 */
[----:B------:R-:W-:Y:S01]  /*07f0*/  HFMA2 R55, -RZ, RZ, 0, 0 ;  /* 0x00000000ff377431 */ /* 0x000fe200000001ff */
[----:B------:R-:W-:Y:S01]  /*0800*/  CS2R R56, SRZ ;  /* 0x0000000000387805 */ /* 0x000fe2000001ff00 */
[----:B------:R-:W-:Y:S01]  /*0810*/  HFMA2 R65, -RZ, RZ, 0, 0 ;  /* 0x00000000ff417431 */ /* 0x000fe200000001ff */
[----:B------:R-:W-:Y:S01]  /*0820*/  CS2R R10, SRZ ;  /* 0x00000000000a7805 */ /* 0x000fe2000001ff00 */
[----:B------:R-:W-:Y:S01]  /*0830*/  HFMA2 R73, -RZ, RZ, 0, 0 ;  /* 0x00000000ff497431 */ /* 0x000fe200000001ff */
[----:B------:R-:W-:Y:S01]  /*0840*/  CS2R R12, SRZ ;  /* 0x00000000000c7805 */ /* 0x000fe2000001ff00 */
[----:B------:R-:W-:Y:S01]  /*0850*/  HFMA2 R81, -RZ, RZ, 0, 0 ;  /* 0x00000000ff517431 */ /* 0x000fe200000001ff */
[----:B------:R-:W-:Y:S01]  /*0860*/  CS2R R14, SRZ ;  /* 0x00000000000e7805 */ /* 0x000fe2000001ff00 */
[----:B------:R-:W-:Y:S01]  /*0870*/  HFMA2 R89, -RZ, RZ, 0, 0 ;  /* 0x00000000ff597431 */ /* 0x000fe200000001ff */
[----:B------:R-:W-:-:S02]  /*0880*/  CS2R R16, SRZ ;  /* 0x0000000000107805 */ /* 0x000fc4000001ff00 */
[----:B------:R-:W-:Y:S02]  /*0890*/  CS2R R18, SRZ ;  /* 0x0000000000127805 */ /* 0x000fe4000001ff00 */
[----:B------:R-:W-:Y:S02]  /*08a0*/  CS2R R20, SRZ ;  /* 0x0000000000147805 */ /* 0x000fe4000001ff00 */
[----:B------:R-:W-:Y:S02]  /*08b0*/  CS2R R22, SRZ ;  /* 0x0000000000167805 */ /* 0x000fe4000001ff00 */
[----:B------:R-:W-:Y:S02]  /*08c0*/  CS2R R24, SRZ ;  /* 0x0000000000187805 */ /* 0x000fe4000001ff00 */
[----:B------:R-:W-:Y:S02]  /*08d0*/  CS2R R26, SRZ ;  /* 0x00000000001a7805 */ /* 0x000fe4000001ff00 */
[----:B------:R-:W-:-:S02]  /*08e0*/  CS2R R28, SRZ ;  /* 0x00000000001c7805 */ /* 0x000fc4000001ff00 */
[----:B------:R-:W-:Y:S02]  /*08f0*/  CS2R R30, SRZ ;  /* 0x00000000001e7805 */ /* 0x000fe4000001ff00 */
[----:B------:R-:W-:Y:S02]  /*0900*/  CS2R R32, SRZ ;  /* 0x0000000000207805 */ /* 0x000fe4000001ff00 */
[----:B------:R-:W-:Y:S02]  /*0910*/  CS2R R34, SRZ ;  /* 0x0000000000227805 */ /* 0x000fe4000001ff00 */
[----:B------:R-:W-:Y:S02]  /*0920*/  CS2R R36, SRZ ;  /* 0x0000000000247805 */ /* 0x000fe4000001ff00 */
[----:B------:R-:W-:Y:S02]  /*0930*/  CS2R R38, SRZ ;  /* 0x0000000000267805 */ /* 0x000fe4000001ff00 */
[----:B------:R-:W-:Y:S01]  /*0940*/  CS2R R40, SRZ ;  /* 0x0000000000287805 */ /* 0x000fe2000001ff00 */
[----:B-1----:R-:W-:Y:S01]  /*0950*/  ULEA UR4, UR5, UR4, 0x18 ;  /* 0x0000000405047291 */ /* 0x002fe2000f8ec0ff */
[----:B------:R-:W-:-:S02]  /*0960*/  CS2R R42, SRZ ;  /* 0x00000000002a7805 */ /* 0x000fc4000001ff00 */
[----:B------:R-:W-:Y:S02]  /*0970*/  CS2R R44, SRZ ;  /* 0x00000000002c7805 */ /* 0x000fe4000001ff00 */
[----:B------:R-:W-:Y:S02]  /*0980*/  CS2R R46, SRZ ;  /* 0x00000000002e7805 */ /* 0x000fe4000001ff00 */
[----:B------:R-:W-:Y:S02]  /*0990*/  CS2R R48, SRZ ;  /* 0x0000000000307805 */ /* 0x000fe4000001ff00 */
[----:B------:R-:W-:Y:S02]  /*09a0*/  CS2R R50, SRZ ;  /* 0x0000000000327805 */ /* 0x000fe4000001ff00 */
[----:B------:R-:W-:Y:S01]  /*09b0*/  CS2R R52, SRZ ;  /* 0x0000000000347805 */ /* 0x000fe2000001ff00 */
[----:B------:R-:W-:Y:S01]  /*09c0*/  IMAD.MOV.U32 R59, RZ, RZ, RZ ;  /* 0x000000ffff3b7224 */ /* 0x000fe200078e00ff */
[----:B------:R-:W-:Y:S01]  /*09d0*/  MOV R61, RZ ;  /* 0x000000ff003d7202 */ /* 0x000fe20000000f00 */
        /* <DEDUP_REMOVED lines=9> */
[----:B------:R-:W-:Y:S01]  /*0a70*/  LEA R54, R9, UR4, 0x8 ;  /* 0x0000000409367c11 */ /* 0x000fe2000f8e40ff */
[----:B------:R-:W-:-:S02]  /*0a80*/  IMAD.MOV.U32 R83, RZ, RZ, RZ ;  /* 0x000000ffff537224 */ /* 0x000fc400078e00ff */
[----:B------:R-:W-:Y:S02]  /*0a90*/  IMAD.MOV.U32 R87, RZ, RZ, RZ ;  /* 0x000000ffff577224 */ /* 0x000fe400078e00ff */
[----:B------:R-:W-:-:S07]  /*0aa0*/  IMAD.MOV.U32 R91, RZ, RZ, RZ ;  /* 0x000000ffff5b7224 */ /* 0x000fce00078e00ff */
.L_x_5:
[----:B------:R-:W-:Y:S05]  /*0ab0*/  WARPSYNC.ALL ;  /* 0x0000000000007948 */ /* 0x000fea0003800000 */
[----:B------:R-:W1:Y:S01]  /*0ac0*/  LDC.64 R4, c[0x0][0x380] ;  /* 0x0000e000ff047b82 */ /* 0x000e620000000a00 */
[----:B------:R-:W-:-:S05]  /*0ad0*/  IMAD.SHL.U32 R58, R8, 0x8000, RZ ;  /* 0x00008000083a7824 */ /* 0x000fca00078e00ff */
[----:B------:R-:W-:Y:S01]  /*0ae0*/  LEA R60, R7, R58, 0xc ;  /* 0x0000003a073c7211 */ /* 0x000fe200078e60ff */
[----:B------:R-:W-:Y:S01]  /*0af0*/  IMAD R58, R6, 0x1000, R58 ;  /* 0x00001000063a7824 */ /* 0x000fe200078e023a */
[----:B------:R-:W2:Y:S02]  /*0b00*/  LDC.64 R2, c[0x0][0x388] ;  /* 0x0000e200ff027b82 */ /* 0x000ea40000000a00 */
[C---:B------:R-:W-:Y:S01]  /*0b10*/  IADD3 R60, PT, PT, R0.reuse, R60, RZ ;  /* 0x0000003c003c7210 */ /* 0x040fe20007ffe0ff */
[----:B------:R-:W-:-:S03]  /*0b20*/  IMAD.IADD R58, R0, 0x1, R58 ;  /* 0x00000001003a7824 */ /* 0x000fc600078e023a */
[C---:B------:R-:W-:Y:S01]  /*0b30*/  LEA R60, R9.reuse, R60, 0x9 ;  /* 0x0000003c093c7211 */ /* 0x040fe200078e48ff */
[----:B------:R-:W-:-:S03]  /*0b40*/  IMAD R58, R9, 0x200, R58 ;  /* 0x00000200093a7824 */ /* 0x000fc600078e023a */
[C---:B------:R-:W-:Y:S01]  /*0b50*/  LEA R60, R56.reuse, R60, 0x3 ;  /* 0x0000003c383c7211 */ /* 0x040fe200078e18ff */
[----:B------:R-:W-:-:S04]  /*0b60*/  IMAD R58, R56, 0x8, R58 ;  /* 0x00000008383a7824 */ /* 0x000fc800078e023a */
[----:B-1----:R-:W-:-:S05]  /*0b70*/  IMAD.WIDE R4, R60, 0x4, R4 ;  /* 0x000000043c047825 */ /* 0x002fca00078e0204 */
[----:B0-----:R-:W3:Y:S01]  /*0b80*/  LDG.E.CONSTANT R60, desc[UR6][R4.64+0x100] ;  /* 0x00010006043c7981 */ /* 0x001ee2000c1e9900 */
[----:B--2---:R-:W-:-:S03]  /*0b90*/  IMAD.WIDE R2, R58, 0x4, R2 ;  /* 0x000000043a027825 */ /* 0x004fc600078e0202 */
[----:B------:R-:W2:Y:S04]  /*0ba0*/  LDG.E.CONSTANT R62, desc[UR6][R4.64+0x200] ;  /* 0x00020006043e7981 */ /* 0x000ea8000c1e9900 */
[----:B------:R-:W4:Y:S04]  /*0bb0*/  LDG.E.CONSTANT R58, desc[UR6][R4.64] ;  /* 0x00000006043a7981 */ /* 0x000f28000c1e9900 */
[----:B------:R-:W5:Y:S04]  /*0bc0*/  LDG.E.CONSTANT R64, desc[UR6][R4.64+0x300] ;  /* 0x0003000604407981 */ /* 0x000f68000c1e9900 */
[----:B------:R-:W5:Y:S04]  /*0bd0*/  LDG.E.CONSTANT R66, desc[UR6][R4.64+0x400] ;  /* 0x0004000604427981 */ /* 0x000f68000c1e9900 */
[----:B------:R-:W5:Y:S04]  /*0be0*/  LDG.E.CONSTANT R68, desc[UR6][R4.64+0x500] ;  /* 0x0005000604447981 */ /* 0x000f68000c1e9900 */
[----:B------:R-:W5:Y:S04]  /*0bf0*/  LDG.E.CONSTANT R70, desc[UR6][R4.64+0x600] ;  /* 0x0006000604467981 */ /* 0x000f68000c1e9900 */
[----:B------:R0:W5:Y:S04]  /*0c00*/  LDG.E.CONSTANT R72, desc[UR6][R4.64+0x700] ;  /* 0x0007000604487981 */ /* 0x000168000c1e9900 */
[----:B------:R-:W5:Y:S04]  /*0c10*/  LDG.E.CONSTANT R74, desc[UR6][R2.64] ;  /* 0x00000006024a7981 */ /* 0x000f68000c1e9900 */
[----:B------:R-:W5:Y:S04]  /*0c20*/  LDG.E.CONSTANT R76, desc[UR6][R2.64+0x100] ;  /* 0x00010006024c7981 */ /* 0x000f68000c1e9900 */
[----:B------:R-:W5:Y:S04]  /*0c30*/  LDG.E.CONSTANT R78, desc[UR6][R2.64+0x200] ;  /* 0x00020006024e7981 */ /* 0x000f68000c1e9900 */
[----:B------:R-:W5:Y:S04]  /*0c40*/  LDG.E.CONSTANT R80, desc[UR6][R2.64+0x300] ;  /* 0x0003000602507981 */ /* 0x000f68000c1e9900 */
[----:B------:R-:W5:Y:S04]  /*0c50*/  LDG.E.CONSTANT R82, desc[UR6][R2.64+0x400] ;  /* 0x0004000602527981 */ /* 0x000f68000c1e9900 */
[----:B------:R-:W5:Y:S04]  /*0c60*/  LDG.E.CONSTANT R84, desc[UR6][R2.64+0x500] ;  /* 0x0005000602547981 */ /* 0x000f68000c1e9900 */
[----:B------:R-:W5:Y:S04]  /*0c70*/  LDG.E.CONSTANT R86, desc[UR6][R2.64+0x600] ;  /* 0x0006000602567981 */ /* 0x000f68000c1e9900 */
[----:B------:R1:W5:Y:S01]  /*0c80*/  LDG.E.CONSTANT R88, desc[UR6][R2.64+0x700] ;  /* 0x0007000602587981 */ /* 0x000362000c1e9900 */
[----:B------:R-:W1:Y:S01]  /*0c90*/  S2UR UR5, SR_CgaCtaId ;  /* 0x00000000000579c3 */ /* 0x000e620000008800 */
[----:B------:R-:W-:Y:S01]  /*0ca0*/  UMOV UR4, 0x400 ;  /* 0x0000040000047882 */ /* 0x000fe20000000000 */
[----:B0-----:R-:W-:Y:S01]  /*0cb0*/  LEA R4, R9, R0, 0x6 ;  /* 0x0000000009047211 */ /* 0x001fe200078e30ff */
[----:B-1----:R-:W-:-:S06]  /*0cc0*/  ULEA UR4, UR5, UR4, 0x18 ;  /* 0x0000000405047291 */ /* 0x002fcc000f8ec0ff */
[----:B------:R-:W-:Y:S01]  /*0cd0*/  LEA R5, R4, UR4, 0x2 ;  /* 0x0000000404057c11 */ /* 0x000fe2000f8e10ff */
[----:B------:R-:W-:Y:S01]  /*0ce0*/  BAR.SYNC.DEFER_BLOCKING 0x0 ;  /* 0x0000000000007b1d */ /* 0x000fe20000010000 */
[----:B------:R-:W-:Y:S02]  /*0cf0*/  VIADD R56, R56, 0x1 ;  /* 0x0000000138387836 */ /* 0x000fe40000000000 */
[----:B------:R-:W-:Y:S02]  /*0d00*/  HFMA2 R3, -RZ, RZ, 0, 0 ;  /* 0x00000000ff037431 */ /* 0x000fe400000001ff */
[----:B------:R-:W-:Y:S01]  /*0d10*/  IMAD.MOV.U32 R2, RZ, RZ, 0x80 ;  /* 0x00000080ff027424 */ /* 0x000fe200078e00ff */
[----:B------:R-:W-:Y:S01]  /*0d20*/  BSSY.RECONVERGENT B0, `(.L_x_3) ;  /* 0x000006a000007945 */ /* 0x000fe20003800200 */
[----:B------:R-:W-:Y:S01]  /*0d30*/  ISETP.NE.AND P1, PT, R56, 0x8, PT ;  /* 0x000000083800780c */ /* 0x000fe20003f25270 */
[----:B---3--:R0:W-:Y:S04]  /*0d40*/  STS [R5+0x20], R60 ;  /* 0x0000203c05007388 */ /* 0x0081e80000000800 */
[----:B--2---:R0:W-:Y:S04]  /*0d50*/  STS [R5+0x40], R62 ;  /* 0x0000403e05007388 */ /* 0x0041e80000000800 */
[----:B----4-:R0:W-:Y:S04]  /*0d60*/  STS [R5], R58 ;  /* 0x0000003a05007388 */ /* 0x0101e80000000800 */
[----:B-----5:R0:W-:Y:S04]  /*0d70*/  STS [R5+0x60], R64 ;  /* 0x0000604005007388 */ /* 0x0201e80000000800 */
[----:B------:R0:W-:Y:S04]  /*0d80*/  STS [R5+0x80], R66 ;  /* 0x0000804205007388 */ /* 0x0001e80000000800 */
        /* <DEDUP_REMOVED lines=10> */
[----:B------:R0:W-:Y:S01]  /*0e30*/  STS [R5+0x8e0], R88 ;  /* 0x0008e05805007388 */ /* 0x0001e20000000800 */
[----:B------:R-:W-:Y:S06]  /*0e40*/  BAR.SYNC.DEFER_BLOCKING 0x0 ;  /* 0x0000000000007b1d */ /* 0x000fec0000010000 */
.L_x_4:
[----:B0-----:R-:W-:Y:S01]  /*0e50*/  LEA R5, R0, R3, 0x6 ;  /* 0x0000000300057211 */ /* 0x001fe200078e30ff */
[----:B------:R-:W-:Y:S01]  /*0e60*/  IMAD.IADD R4, R54, 0x1, R2 ;  /* 0x0000000136047824 */ /* 0x000fe200078e0202 */
[----:B------:R-:W-:Y:S01]  /*0e70*/  IADD3 R2, PT, PT, R2, 0x4, RZ ;  /* 0x0000000402027810 */ /* 0x000fe20007ffe0ff */
[----:B------:R-:W-:Y:S01]  /*0e80*/  VIADD R3, R3, 0x1 ;  /* 0x0000000103037836 */ /* 0x000fe20000000000 */
[----:B------:R-:W-:Y:S02]  /*0e90*/  LEA R72, R5, UR4, 0x2 ;  /* 0x0000000405487c11 */ /* 0x000fe4000f8e10ff */
[----:B------:R-:W-:Y:S01]  /*0ea0*/  LDS R5, [R4+-0x80] ;  /* 0xffff800004057984 */ /* 0x000fe20000000800 */
[----:B------:R-:W-:-:S03]  /*0eb0*/  ISETP.NE.AND P0, PT, R2, 0xa0, PT ;  /* 0x000000a00200780c */ /* 0x000fc60003f05270 */
[----:B------:R-:W0:Y:S04]  /*0ec0*/  LDS R74, [R72+0x8c0] ;  /* 0x0008c000484a7984 */ /* 0x000e280000000800 */
[----:B------:R-:W1:Y:S04]  /*0ed0*/  LDS R58, [R4+-0x60] ;  /* 0xffffa000043a7984 */ /* 0x000e680000000800 */
[----:B------:R-:W2:Y:S04]  /*0ee0*/  LDS R60, [R4+-0x40] ;  /* 0xffffc000043c7984 */ /* 0x000ea80000000800 */
[----:B------:R-:W3:Y:S04]  /*0ef0*/  LDS R62, [R4+-0x20] ;  /* 0xffffe000043e7984 */ /* 0x000ee80000000800 */
[----:B------:R-:W4:Y:S04]  /*0f00*/  LDS R64, [R4] ;  /* 0x0000000004407984 */ /* 0x000f280000000800 */
[----:B------:R-:W5:Y:S04]  /*0f10*/  LDS R66, [R4+0x20] ;  /* 0x0000200004427984 */ /* 0x000f680000000800 */
[----:B------:R-:W5:Y:S04]  /*0f20*/  LDS R68, [R4+0x40] ;  /* 0x0000400004447984 */ /* 0x000f680000000800 */
[----:B------:R-:W5:Y:S04]  /*0f30*/  LDS R70, [R4+0x60] ;  /* 0x0000600004467984 */ /* 0x000f680000000800 */
[----:B------:R-:W5:Y:S04]  /*0f40*/  LDS R76, [R72+0x8a0] ;  /* 0x0008a000484c7984 */ /* 0x000f680000000800 */
[----:B------:R-:W5:Y:S01]  /*0f50*/  LDS R78, [R72+0x880] ;  /* 0x00088000484e7984 */ /* 0x000f620000000800 */
[----:B0-----:R-:W-:-:S03]  /*0f60*/  FFMA R24, R5, R74, R24 ;  /* 0x0000004a05187223 */ /* 0x001fc60000000018 */
[----:B------:R-:W0:Y:S01]  /*0f70*/  LDS R80, [R72+0x860] ;  /* 0x0008600048507984 */ /* 0x000e220000000800 */
[----:B-1----:R-:W-:-:S03]  /*0f80*/  FFMA R93, R58, R74, R93 ;  /* 0x0000004a3a5d7223 */ /* 0x002fc6000000005d */
[----:B------:R-:W1:Y:S01]  /*0f90*/  LDS R82, [R72+0x840] ;  /* 0x0008400048527984 */ /* 0x000e620000000800 */
[----:B--2---:R-:W-:-:S03]  /*0fa0*/  FFMA R77, R60, R74, R77 ;  /* 0x0000004a3c4d7223 */ /* 0x004fc6000000004d */
[----:B------:R-:W2:Y:S01]  /*0fb0*/  LDS R4, [R72+0x8e0] ;  /* 0x0008e00048047984 */ /* 0x000ea20000000800 */
[-C--:B---3--:R-:W-:Y:S01]  /*0fc0*/  FFMA R61, R62, R74.reuse, R61 ;  /* 0x0000004a3e3d7223 */ /* 0x088fe2000000003d */
[-C--:B----4-:R-:W-:Y:S01]  /*0fd0*/  FFMA R45, R64, R74.reuse, R45 ;  /* 0x0000004a402d7223 */ /* 0x090fe2000000002d */
[-C--:B-----5:R-:W-:Y:S01]  /*0fe0*/  FFMA R29, R66, R74.reuse, R29 ;  /* 0x0000004a421d7223 */ /* 0x0a0fe2000000001d */
[-C--:B------:R-:W-:Y:S01]  /*0ff0*/  FFMA R13, R68, R74.reuse, R13 ;  /* 0x0000004a440d7223 */ /* 0x080fe2000000000d */
[----:B------:R-:W-:Y:S02]  /*1000*/  FFMA R50, R70, R74, R50 ;  /* 0x0000004a46327223 */ /* 0x000fe40000000032 */
[----:B------:R-:W3:Y:S01]  /*1010*/  LDS R74, [R72+0x820] ;  /* 0x00082000484a7984 */ /* 0x000ee20000000800 */
[CC--:B------:R-:W-:Y:S01]  /*1020*/  FFMA R26, R5.reuse, R76.reuse, R26 ;  /* 0x0000004c051a7223 */ /* 0x0c0fe2000000001a */
[-C--:B------:R-:W-:Y:S01]  /*1030*/  FFMA R10, R58, R76.reuse, R10 ;  /* 0x0000004c3a0a7223 */ /* 0x080fe2000000000a */
[-C--:B------:R-:W-:Y:S01]  /*1040*/  FFMA R79, R60, R76.reuse, R79 ;  /* 0x0000004c3c4f7223 */ /* 0x080fe2000000004f */
[-C--:B------:R-:W-:Y:S01]  /*1050*/  FFMA R63, R62, R76.reuse, R63 ;  /* 0x0000004c3e3f7223 */ /* 0x080fe2000000003f */
[-C--:B------:R-:W-:Y:S01]  /*1060*/  FFMA R47, R64, R76.reuse, R47 ;  /* 0x0000004c402f7223 */ /* 0x080fe2000000002f */
[-C--:B------:R-:W-:Y:S01]  /*1070*/  FFMA R31, R66, R76.reuse, R31 ;  /* 0x0000004c421f7223 */ /* 0x080fe2000000001f */
[-C--:B------:R-:W-:Y:S01]  /*1080*/  FFMA R15, R68, R76.reuse, R15 ;  /* 0x0000004c440f7223 */ /* 0x080fe2000000000f */
[----:B------:R-:W-:Y:S01]  /*1090*/  FFMA R48, R70, R76, R48 ;  /* 0x0000004c46307223 */ /* 0x000fe20000000030 */
[CC--:B------:R-:W-:Y:S01]  /*10a0*/  FFMA R28, R5.reuse, R78.reuse, R28 ;  /* 0x0000004e051c7223 */ /* 0x0c0fe2000000001c */
[----:B------:R-:W4:Y:S01]  /*10b0*/  LDS R76, [R72+0x800] ;  /* 0x00080000484c7984 */ /* 0x000f220000000800 */
[-C--:B------:R-:W-:Y:S01]  /*10c0*/  FFMA R12, R58, R78.reuse, R12 ;  /* 0x0000004e3a0c7223 */ /* 0x080fe2000000000c */
[-C--:B------:R-:W-:Y:S01]  /*10d0*/  FFMA R81, R60, R78.reuse, R81 ;  /* 0x0000004e3c517223 */ /* 0x080fe20000000051 */
[-C--:B------:R-:W-:Y:S01]  /*10e0*/  FFMA R65, R62, R78.reuse, R65 ;  /* 0x0000004e3e417223 */ /* 0x080fe20000000041 */
[-C--:B------:R-:W-:Y:S01]  /*10f0*/  FFMA R49, R64, R78.reuse, R49 ;  /* 0x0000004e40317223 */ /* 0x080fe20000000031 */
[-C--:B------:R-:W-:Y:S01]  /*1100*/  FFMA R33, R66, R78.reuse, R33 ;  /* 0x0000004e42217223 */ /* 0x080fe20000000021 */
[-C--:B------:R-:W-:Y:S01]  /*1110*/  FFMA R17, R68, R78.reuse, R17 ;  /* 0x0000004e44117223 */ /* 0x080fe20000000011 */
[----:B------:R-:W-:Y:S01]  /*1120*/  FFMA R46, R70, R78, R46 ;  /* 0x0000004e462e7223 */ /* 0x000fe2000000002e */
[CC--:B0-----:R-:W-:Y:S01]  /*1130*/  FFMA R30, R5.reuse, R80.reuse, R30 ;  /* 0x00000050051e7223 */ /* 0x0c1fe2000000001e */
[-C--:B------:R-:W-:Y:S01]  /*1140*/  FFMA R14, R58, R80.reuse, R14 ;  /* 0x000000503a0e7223 */ /* 0x080fe2000000000e */
[-C--:B------:R-:W-:Y:S01]  /*1150*/  FFMA R83, R60, R80.reuse, R83 ;  /* 0x000000503c537223 */ /* 0x080fe20000000053 */
[-C--:B------:R-:W-:Y:S01]  /*1160*/  FFMA R67, R62, R80.reuse, R67 ;  /* 0x000000503e437223 */ /* 0x080fe20000000043 */
[-C--:B------:R-:W-:Y:S01]  /*1170*/  FFMA R51, R64, R80.reuse, R51 ;  /* 0x0000005040337223 */ /* 0x080fe20000000033 */
[-C--:B------:R-:W-:Y:S01]  /*1180*/  FFMA R35, R66, R80.reuse, R35 ;  /* 0x0000005042237223 */ /* 0x080fe20000000023 */
[-C--:B------:R-:W-:Y:S01]  /*1190*/  FFMA R19, R68, R80.reuse, R19 ;  /* 0x0000005044137223 */ /* 0x080fe20000000013 */
[----:B------:R-:W-:Y:S01]  /*11a0*/  FFMA R44, R70, R80, R44 ;  /* 0x00000050462c7223 */ /* 0x000fe2000000002c */
[CC--:B-1----:R-:W-:Y:S01]  /*11b0*/  FFMA R32, R5.reuse, R82.reuse, R32 ;  /* 0x0000005205207223 */ /* 0x0c2fe20000000020 */
[-C--:B------:R-:W-:Y:S01]  /*11c0*/  FFMA R16, R58, R82.reuse, R16 ;  /* 0x000000523a107223 */ /* 0x080fe20000000010 */
[-C--:B------:R-:W-:Y:S01]  /*11d0*/  FFMA R85, R60, R82.reuse, R85 ;  /* 0x000000523c557223 */ /* 0x080fe20000000055 */
[-C--:B------:R-:W-:Y:S01]  /*11e0*/  FFMA R69, R62, R82.reuse, R69 ;  /* 0x000000523e457223 */ /* 0x080fe20000000045 */
[-C--:B------:R-:W-:Y:S01]  /*11f0*/  FFMA R53, R64, R82.reuse, R53 ;  /* 0x0000005240357223 */ /* 0x080fe20000000035 */
[-C--:B------:R-:W-:Y:S01]  /*1200*/  FFMA R37, R66, R82.reuse, R37 ;  /* 0x0000005242257223 */ /* 0x080fe20000000025 */
[-C--:B------:R-:W-:Y:S01]  /*1210*/  FFMA R21, R68, R82.reuse, R21 ;  /* 0x0000005244157223 */ /* 0x080fe20000000015 */
[----:B------:R-:W-:Y:S01]  /*1220*/  FFMA R42, R70, R82, R42 ;  /* 0x00000052462a7223 */ /* 0x000fe2000000002a */
[CC--:B--2---:R-:W-:Y:S01]  /*1230*/  FFMA R22, R5.reuse, R4.reuse, R22 ;  /* 0x0000000405167223 */ /* 0x0c4fe20000000016 */
[-C--:B------:R-:W-:Y:S01]  /*1240*/  FFMA R91, R58, R4.reuse, R91 ;  /* 0x000000043a5b7223 */ /* 0x080fe2000000005b */
[-C--:B------:R-:W-:Y:S01]  /*1250*/  FFMA R75, R60, R4.reuse, R75 ;  /* 0x000000043c4b7223 */ /* 0x080fe2000000004b */
[-C--:B------:R-:W-:Y:S01]  /*1260*/  FFMA R59, R62, R4.reuse, R59 ;  /* 0x000000043e3b7223 */ /* 0x080fe2000000003b */
[-C--:B------:R-:W-:Y:S01]  /*1270*/  FFMA R43, R64, R4.reuse, R43 ;  /* 0x00000004402b7223 */ /* 0x080fe2000000002b */
[-C--:B------:R-:W-:Y:S01]  /*1280*/  FFMA R27, R66, R4.reuse, R27 ;  /* 0x00000004421b7223 */ /* 0x080fe2000000001b */
[-C--:B------:R-:W-:Y:S01]  /*1290*/  FFMA R11, R68, R4.reuse, R11 ;  /* 0x00000004440b7223 */ /* 0x080fe2000000000b */
[----:B------:R-:W-:Y:S01]  /*12a0*/  FFMA R52, R70, R4, R52 ;  /* 0x0000000446347223 */ /* 0x000fe20000000034 */
[CC--:B---3--:R-:W-:Y:S01]  /*12b0*/  FFMA R34, R5.reuse, R74.reuse, R34 ;  /* 0x0000004a05227223 */ /* 0x0c8fe20000000022 */
[-C--:B------:R-:W-:Y:S01]  /*12c0*/  FFMA R18, R58, R74.reuse, R18 ;  /* 0x0000004a3a127223 */ /* 0x080fe20000000012 */
[-C--:B------:R-:W-:Y:S01]  /*12d0*/  FFMA R87, R60, R74.reuse, R87 ;  /* 0x0000004a3c577223 */ /* 0x080fe20000000057 */
[-C--:B------:R-:W-:Y:S01]  /*12e0*/  FFMA R71, R62, R74.reuse, R71 ;  /* 0x0000004a3e477223 */ /* 0x080fe20000000047 */
[-C--:B------:R-:W-:Y:S01]  /*12f0*/  FFMA R55, R64, R74.reuse, R55 ;  /* 0x0000004a40377223 */ /* 0x080fe20000000037 */
[-C--:B------:R-:W-:Y:S01]  /*1300*/  FFMA R39, R66, R74.reuse, R39 ;  /* 0x0000004a42277223 */ /* 0x080fe20000000027 */
[-C--:B------:R-:W-:Y:S01]  /*1310*/  FFMA R23, R68, R74.reuse, R23 ;  /* 0x0000004a44177223 */ /* 0x080fe20000000017 */
[----:B------:R-:W-:Y:S01]  /*1320*/  FFMA R40, R70, R74, R40 ;  /* 0x0000004a46287223 */ /* 0x000fe20000000028 */
[-C--:B----4-:R-:W-:Y:S01]  /*1330*/  FFMA R36, R5, R76.reuse, R36 ;  /* 0x0000004c05247223 */ /* 0x090fe20000000024 */
[-C--:B------:R-:W-:Y:S01]  /*1340*/  FFMA R20, R58, R76.reuse, R20 ;  /* 0x0000004c3a147223 */ /* 0x080fe20000000014 */
[-C--:B------:R-:W-:Y:S01]  /*1350*/  FFMA R89, R60, R76.reuse, R89 ;  /* 0x0000004c3c597223 */ /* 0x080fe20000000059 */
[-C--:B------:R-:W-:Y:S01]  /*1360*/  FFMA R73, R62, R76.reuse, R73 ;  /* 0x0000004c3e497223 */ /* 0x080fe20000000049 */
[-C--:B------:R-:W-:Y:S01]  /*1370*/  FFMA R57, R64, R76.reuse, R57 ;  /* 0x0000004c40397223 */ /* 0x080fe20000000039 */
[-C--:B------:R-:W-:Y:S01]  /*1380*/  FFMA R41, R66, R76.reuse, R41 ;  /* 0x0000004c42297223 */ /* 0x080fe20000000029 */
[-C--:B------:R-:W-:Y:S01]  /*1390*/  FFMA R25, R68, R76.reuse, R25 ;  /* 0x0000004c44197223 */ /* 0x080fe20000000019 */
[----:B------:R-:W-:Y:S01]  /*13a0*/  FFMA R38, R70, R76, R38 ;  /* 0x0000004c46267223 */ /* 0x000fe20000000026 */
[----:B------:R-:W-:Y:S06]  /*13b0*/  @P0 BRA `(.L_x_4) ;  /* 0xfffffff800a40947 */ /* 0x000fec000383ffff */
[----:B------:R-:W-:Y:S05]  /*13c0*/  BSYNC.RECONVERGENT B0 ;  /* 0x0000000000007941 */ /* 0x000fea0003800200 */
.L_x_3:
[----:B------:R-:W-:Y:S05]  /*13d0*/  @P1 BRA `(.L_x_5) ;  /* 0xfffffff400b41947 */ /* 0x000fea000383ffff */
[----:B------:R-:W-:Y:S01]  /*13e0*/  LEA R7, R7, R6, 0x9 ;  /* 0x0000000607077211 */ /* 0x000fe200078e48ff */
[----:B------:R-:W0:Y:S04]  /*13f0*/  LDC.64 R2, c[0x0][0x390] ;  /* 0x0000e400ff027b82 */ /* 0x000e280000000a00 */
[----:B------:R-:W-:-:S05]  /*1400*/  IMAD R7, R8, 0x1000, R7 ;  /* 0x0000100008077824 */ /* 0x000fca00078e0207 */
[----:B------:R-:W-:-:S05]  /*1410*/  LEA R0, R7, R0, 0x3 ;  /* 0x0000000007007211 */ /* 0x000fca00078e18ff */
[----:B------:R-:W-:-:S05]  /*1420*/  IMAD R0, R9, 0x200, R0 ;  /* 0x0000020009007824 */ /* 0x000fca00078e0200 */
[----:B------:R-:W-:-:S05]  /*1430*/  SHF.L.U32 R5, R0, 0x3, RZ ;  /* 0x0000000300057819 */ /* 0x000fca00000006ff */
[----:B0-----:R-:W-:-:S05]  /*1440*/  IMAD.WIDE R2, R5, 0x4, R2 ;  /* 0x0000000405027825 */ /* 0x001fca00078e0202 */
[----:B------:R-:W-:Y:S04]  /*1450*/  STG.E desc[UR6][R2.64], R36 ;  /* 0x0000002402007986 */ /* 0x000fe8000c101906 */
        /* <DEDUP_REMOVED lines=62> */
[----:B------:R-:W-:Y:S01]  /*1840*/  STG.E desc[UR6][R2.64+0x381c], R52 ;  /* 0x00381c3402007986 */ /* 0x000fe2000c101906 */
[----:B------:R-:W-:Y:S05]  /*1850*/  EXIT ;  /* 0x000000000000794d */ /* 0x000fea0003800000 */
.L_x_2:
[----:B0-----:R-:W-:Y:S05]  /*1860*/  @!P0 EXIT ;  /* 0x000000000000894d */ /* 0x001fea0003800000 */
[----:B------:R-:W0:Y:S01]  /*1870*/  S2R R5, SR_CgaCtaId ;  /* 0x0000000000057919 */ /* 0x000e220000008800 */
[----:B------:R-:W-:Y:S01]  /*1880*/  LOP3.LUT R12, R26, 0xff, RZ, 0xc0, !PT ;  /* 0x000000ff1a0c7812 */ /* 0x000fe200078ec0ff */
[----:B------:R-:W-:Y:S01]  /*1890*/  UMOV UR4, 0x339 ;  /* 0x0000033900047882 */ /* 0x000fe20000000000 */
[C---:B------:R-:W-:Y:S01]  /*18a0*/  PRMT R19, R3.reuse, 0x5410, R0 ;  /* 0x0000541003137816 */ /* 0x040fe20000000000 */
[----:B------:R-:W-:Y:S01]  /*18b0*/  VIADD R11, R3, 0x1 ;  /* 0x00000001030b7836 */ /* 0x000fe20000000000 */
[----:B------:R-:W-:Y:S01]  /*18c0*/  ISETP.GT.U32.AND P0, PT, R12, 0x11, PT ;  /* 0x000000110c00780c */ /* 0x000fe20003f04070 */
[----:B------:R-:W-:Y:S01]  /*18d0*/  IMAD R10, R6, 0x4c, RZ ;  /* 0x0000004c060a7824 */ /* 0x000fe200078e02ff */
[----:B------:R-:W-:Y:S01]  /*18e0*/  LOP3.LUT R4, R8, 0x1, RZ, 0xc0, !PT ;  /* 0x0000000108047812 */ /* 0x000fe200078ec0ff */
[----:B------:R-:W-:Y:S01]  /*18f0*/  IDP.2A.LO.U16.U8 R19, R19, UR4, RZ ;  /* 0x0000000413137c26 */ /* 0x000fe200080010ff */
[----:B------:R-:W-:Y:S01]  /*1900*/  MOV R2, 0x400 ;  /* 0x0000040000027802 */ /* 0x000fe20000000f00 */
[----:B------:R-:W-:Y:S01]  /*1910*/  IMAD R10, R7, 0x38c, R10 ;  /* 0x0000038c070a7824 */ /* 0x000fe200078e020a */
[----:B------:R-:W-:Y:S01]  /*1920*/  ISETP.NE.U32.AND P3, PT, R4, 0x1, PT ;  /* 0x000000010400780c */ /* 0x000fe20003f65070 */
[----:B------:R-:W-:Y:S01]  /*1930*/  IMAD R4, R3, 0x13, R0 ;  /* 0x0000001303047824 */ /* 0x000fe200078e0200 */
[C---:B------:R-:W-:Y:S01]  /*1940*/  LOP3.LUT R9, R19.reuse, 0xffff, RZ, 0xc0, !PT ;  /* 0x0000ffff13097812 */ /* 0x040fe200078ec0ff */
[C---:B------:R-:W-:Y:S01]  /*1950*/  VIADD R14, R19.reuse, 0x1 ;  /* 0x00000001130e7836 */ /* 0x040fe20000000000 */
[----:B------:R-:W-:-:S02]  /*1960*/  IADD3 R13, PT, PT, R19, 0x2, RZ ;  /* 0x00000002130d7810 */ /* 0x000fc40007ffe0ff */
[C---:B------:R-:W-:Y:S02]  /*1970*/  ISETP.GE.U32.AND P2, PT, R4.reuse, 0x4b, PT ;  /* 0x0000004b0400780c */ /* 0x040fe40003f46070 */
[----:B------:R-:W-:Y:S02]  /*1980*/  @!P0 IADD3 R11, PT, PT, R3, RZ, RZ ;  /* 0x000000ff030b8210 */ /* 0x000fe40007ffe0ff */
[----:B------:R-:W-:Y:S02]  /*1990*/  ISETP.GT.U32.AND P0, PT, R4, 0x4a, PT ;  /* 0x0000004a0400780c */ /* 0x000fe40003f04070 */
[----:B------:R-:W-:Y:S01]  /*19a0*/  ISETP.GE.U32.AND P1, PT, R11, 0x8, PT ;  /* 0x000000080b00780c */ /* 0x000fe20003f26070 */
[----:B------:R-:W-:Y:S01]  /*19b0*/  IMAD R11, R9, 0xb4e9, RZ ;  /* 0x0000b4e9090b7824 */ /* 0x000fe200078e02ff */
[----:B------:R-:W-:Y:S01]  /*19c0*/  LOP3.LUT R15, R14, 0xffff, RZ, 0xc0, !PT ;  /* 0x0000ffff0e0f7812 */ /* 0x000fe200078ec0ff */
[----:B------:R-:W-:Y:S01]  /*19d0*/  VIADD R9, R4, 0xffffffb5 ;  /* 0xffffffb504097836 */ /* 0x000fe20000000000 */
[----:B------:R-:W-:-:S02]  /*19e0*/  ISETP.LT.U32.AND P1, PT, R12, 0x12, !P1 ;  /* 0x000000120c00780c */ /* 0x000fc40004f21070 */
[----:B------:R-:W-:Y:S02]  /*19f0*/  SHF.R.U32.HI R11, RZ, 0x10, R11 ;  /* 0x00000010ff0b7819 */ /* 0x000fe4000001160b */
[----:B------:R-:W-:Y:S02]  /*1a00*/  SEL R9, R4, R9, !P2 ;  /* 0x0000000904097207 */ /* 0x000fe40005000000 */
[----:B0-----:R-:W-:Y:S02]  /*1a10*/  LEA R2, R5, R2, 0x18 ;  /* 0x0000000205027211 */ /* 0x001fe400078ec0ff */
[----:B------:R-:W-:Y:S01]  /*1a20*/  SHF.R.U32.HI R5, RZ, 0x1, R8 ;  /* 0x00000001ff057819 */ /* 0x000fe20000011608 */
[----:B------:R-:W-:Y:S01]  /*1a30*/  IMAD.HI.U32 R9, R9, 0x51eb851f, RZ ;  /* 0x51eb851f09097827 */ /* 0x000fe200078e00ff */
[----:B------:R-:W-:-:S03]  /*1a40*/  LOP3.LUT R17, R13, 0xffff, RZ, 0xc0, !PT ;  /* 0x0000ffff0d117812 */ /* 0x000fc600078ec0ff */
[----:B------:R-:W-:Y:S01]  /*1a50*/  IMAD R5, R5, 0xc9490, R10 ;  /* 0x000c949005057824 */ /* 0x000fe200078e020a */
[----:B------:R-:W-:-:S03]  /*1a60*/  IADD3 R10, PT, PT, RZ, -R11, RZ ;  /* 0x8000000bff0a7210 */ /* 0x000fc60007ffe0ff */
[C---:B------:R-:W-:Y:S01]  /*1a70*/  VIADD R12, R5.reuse, 0xc949 ;  /* 0x0000c949050c7836 */ /* 0x040fe20000000000 */
[----:B------:R-:W-:Y:S02]  /*1a80*/  PRMT R10, R10, 0x7710, RZ ;  /* 0x000077100a0a7816 */ /* 0x000fe400000000ff */
[----:B------:R-:W-:Y:S02]  /*1a90*/  @!P0 IADD3 R12, PT, PT, R5, RZ, RZ ;  /* 0x000000ff050c8210 */ /* 0x000fe40007ffe0ff */
[----:B------:R-:W-:Y:S02]  /*1aa0*/  IADD3 R10, PT, PT, R19, R10, RZ ;  /* 0x0000000a130a7210 */ /* 0x000fe40007ffe0ff */
[----:B------:R-:W-:Y:S01]  /*1ab0*/  SHF.R.U32.HI R5, RZ, 0x3, R9 ;  /* 0x00000003ff057819 */ /* 0x000fe20000011609 */
[----:B------:R-:W-:Y:S01]  /*1ac0*/  IMAD R9, R15, 0xb4e9, RZ ;  /* 0x0000b4e90f097824 */ /* 0x000fe200078e02ff */
[----:B------:R-:W-:Y:S01]  /*1ad0*/  LOP3.LUT R16, R10, 0xffff, RZ, 0xc0, !PT ;  /* 0x0000ffff0a107812 */ /* 0x000fe200078ec0ff */
[----:B------:R-:W-:-:S02]  /*1ae0*/  IMAD.SHL.U32 R10, R0, 0x4, RZ ;  /* 0x00000004000a7824 */ /* 0x000fc400078e00ff */
[----:B------:R-:W-:Y:S01]  /*1af0*/  IMAD R15, R17, 0xb4e9, RZ ;  /* 0x0000b4e9110f7824 */ /* 0x000fe200078e02ff */
[----:B------:R-:W-:Y:S01]  /*1b00*/  SHF.R.U32.HI R9, RZ, 0x10, R9 ;  /* 0x00000010ff097819 */ /* 0x000fe20000011609 */
[----:B------:R-:W-:Y:S01]  /*1b10*/  IMAD R5, R5, 0xe3, R12 ;  /* 0x000000e305057824 */ /* 0x000fe200078e020c */
[----:B------:R-:W-:Y:S02]  /*1b20*/  IADD3 R21, PT, PT, R10, 0x2, RZ ;  /* 0x000000020a157810 */ /* 0x000fe40007ffe0ff */
[----:B------:R-:W-:Y:S01]  /*1b30*/  SHF.R.U32.HI R15, RZ, 0x10, R15 ;  /* 0x00000010ff0f7819 */ /* 0x000fe2000001160f */
[----:B------:R-:W-:Y:S01]  /*1b40*/  IMAD.MOV R25, RZ, RZ, -R9 ;  /* 0x000000ffff197224 */ /* 0x000fe200078e0a09 */
[----:B------:R-:W-:Y:S02]  /*1b50*/  LEA.HI R12, R16, R11, RZ, 0x1f ;  /* 0x0000000b100c7211 */ /* 0x000fe400078ff8ff */
[----:B------:R-:W-:Y:S02]  /*1b60*/  LOP3.LUT R11, R21, 0xfe, RZ, 0xc0, !PT ;  /* 0x000000fe150b7812 */ /* 0x000fe400078ec0ff */
[----:B------:R-:W-:-:S02]  /*1b70*/  IADD3 R22, PT, PT, R10, 0x3, RZ ;  /* 0x000000030a167810 */ /* 0x000fc40007ffe0ff */
[----:B------:R-:W-:Y:S01]  /*1b80*/  IADD3 R16, PT, PT, RZ, -R15, RZ ;  /* 0x8000000fff107210 */ /* 0x000fe20007ffe0ff */
[----:B------:R-:W-:Y:S01]  /*1b90*/  IMAD R20, R11, 0x39, RZ ;  /* 0x000000390b147824 */ /* 0x000fe200078e02ff */
[----:B------:R-:W-:Y:S02]  /*1ba0*/  IADD3 R17, PT, PT, R10, 0x1, RZ ;  /* 0x000000010a117810 */ /* 0x000fe40007ffe0ff */
[----:B------:R-:W-:Y:S02]  /*1bb0*/  LOP3.LUT R23, R22, 0xff, RZ, 0xc0, !PT ;  /* 0x000000ff16177812 */ /* 0x000fe400078ec0ff */
[----:B------:R-:W-:Y:S02]  /*1bc0*/  PRMT R16, R16, 0x7710, RZ ;  /* 0x0000771010107816 */ /* 0x000fe400000000ff */
[----:B------:R-:W-:Y:S01]  /*1bd0*/  LOP3.LUT R18, R17, 0xfd, RZ, 0xc0, !PT ;  /* 0x000000fd11127812 */ /* 0x000fe200078ec0ff */
[----:B------:R-:W-:Y:S01]  /*1be0*/  IMAD R23, R23, 0x39, RZ ;  /* 0x0000003917177824 */ /* 0x000fe200078e02ff */
[----:B------:R-:W-:-:S02]  /*1bf0*/  IADD3 R16, PT, PT, R13, R16, RZ ;  /* 0x000000100d107210 */ /* 0x000fc40007ffe0ff */
[----:B------:R-:W-:Y:S01]  /*1c00*/  SHF.R.U32.HI R20, RZ, 0xa, R20 ;  /* 0x0000000aff147819 */ /* 0x000fe20000011614 */
[----:B------:R-:W-:Y:S01]  /*1c10*/  IMAD R18, R18, 0x39, RZ ;  /* 0x0000003912127824 */ /* 0x000fe200078e02ff */
[----:B------:R-:W-:Y:S02]  /*1c20*/  PRMT R25, R25, 0x7710, RZ ;  /* 0x0000771019197816 */ /* 0x000fe400000000ff */
[----:B------:R-:W-:Y:S02]  /*1c30*/  LOP3.LUT R16, R16, 0xffff, RZ, 0xc0, !PT ;  /* 0x0000ffff10107812 */ /* 0x000fe400078ec0ff */
[----:B------:R-:W-:Y:S01]  /*1c40*/  PRMT R20, R20, 0x9910, RZ ;  /* 0x0000991014147816 */ /* 0x000fe200000000ff */
[----:B------:R-:W-:Y:S01]  /*1c50*/  IMAD.IADD R11, R14, 0x1, R25 ;  /* 0x000000010e0b7824 */ /* 0x000fe200078e0219 */
[----:B------:R-:W-:Y:S02]  /*1c60*/  SHF.R.U32.HI R23, RZ, 0xa, R23 ;  /* 0x0000000aff177819 */ /* 0x000fe40000011617 */
[----:B------:R-:W-:-:S02]  /*1c70*/  LEA.HI R15, R16, R15, RZ, 0x1f ;  /* 0x0000000f100f7211 */ /* 0x000fc400078ff8ff */
[----:B------:R-:W-:Y:S02]  /*1c80*/  MOV R16, R20 ;  /* 0x0000001400107202 */ /* 0x000fe40000000f00 */
[----:B------:R-:W-:Y:S02]  /*1c90*/  SHF.R.U32.HI R18, RZ, 0xa, R18 ;  /* 0x0000000aff127819 */ /* 0x000fe40000011612 */
[----:B------:R-:W-:Y:S01]  /*1ca0*/  PRMT R23, R23, 0x9910, RZ ;  /* 0x0000991017177816 */ /* 0x000fe200000000ff */
[----:B------:R-:W-:Y:S01]  /*1cb0*/  IMAD R16, R16, 0x12, RZ ;  /* 0x0000001210107824 */ /* 0x000fe200078e02ff */
[----:B------:R-:W-:Y:S01]  /*1cc0*/  LOP3.LUT R24, R11, 0xffff, RZ, 0xc0, !PT ;  /* 0x0000ffff0b187812 */ /* 0x000fe200078ec0ff */
[----:B------:R-:W-:Y:S01]  /*1cd0*/  IMAD.SHL.U32 R11, R26, 0x2, RZ ;  /* 0x000000021a0b7824 */ /* 0x000fe200078e00ff */
[----:B------:R-:W-:Y:S01]  /*1ce0*/  PRMT R18, R18, 0x9910, RZ ;  /* 0x0000991012127816 */ /* 0x000fe200000000ff */
[----:B------:R-:W-:Y:S01]  /*1cf0*/  IMAD R23, R23, 0x12, RZ ;  /* 0x0000001217177824 */ /* 0x000fe200078e02ff */
[----:B------:R-:W-:-:S02]  /*1d00*/  LEA.HI R9, R24, R9, RZ, 0x1f ;  /* 0x0000000918097211 */ /* 0x000fc400078ff8ff */
[----:B------:R-:W-:Y:S01]  /*1d10*/  PRMT R24, R10, 0x9910, RZ ;  /* 0x000099100a187816 */ /* 0x000fe200000000ff */
[----:B------:R-:W-:Y:S01]  /*1d20*/  IMAD R18, R18, 0x12, RZ ;  /* 0x0000001212127824 */ /* 0x000fe200078e02ff */
[----:B------:R-:W-:Y:S01]  /*1d30*/  IADD3 R25, PT, PT, RZ, -R16, RZ ;  /* 0x80000010ff197210 */ /* 0x000fe20007ffe0ff */
[----:B------:R-:W-:Y:S01]  /*1d40*/  IMAD.MOV R23, RZ, RZ, -R23 ;  /* 0x000000ffff177224 */ /* 0x000fe200078e0a17 */
[----:B------:R-:W-:Y:S01]  /*1d50*/  IADD3 R20, PT, PT, R11, 0x1, RZ ;  /* 0x000000010b147810 */ /* 0x000fe20007ffe0ff */
[----:B------:R-:W-:Y:S01]  /*1d60*/  IMAD R16, R24, 0x39, RZ ;  /* 0x0000003918107824 */ /* 0x000fe200078e02ff */
[----:B------:R-:W-:Y:S02]  /*1d70*/  PRMT R24, R25, 0x7710, RZ ;  /* 0x0000771019187816 */ /* 0x000fe400000000ff */
[----:B------:R-:W-:Y:S02]  /*1d80*/  LOP3.LUT R20, R20, 0xff, RZ, 0xc0, !PT ;  /* 0x000000ff14147812 */ /* 0x000fe400078ec0ff */
[----:B------:R-:W-:-:S02]  /*1d90*/  IADD3 R18, PT, PT, RZ, -R18, RZ ;  /* 0x80000012ff127210 */ /* 0x000fc40007ffe0ff */
[----:B------:R-:W-:Y:S02]  /*1da0*/  PRMT R23, R23, 0x7710, RZ ;  /* 0x0000771017177816 */ /* 0x000fe400000000ff */
[----:B------:R-:W-:Y:S02]  /*1db0*/  IADD3 R21, PT, PT, R21, R24, RZ ;  /* 0x0000001815157210 */ /* 0x000fe40007ffe0ff */
[----:B------:R-:W-:Y:S01]  /*1dc0*/  LOP3.LUT R16, R16, 0xffff, RZ, 0xc0, !PT ;  /* 0x0000ffff10107812 */ /* 0x000fe200078ec0ff */
[----:B------:R-:W-:Y:S01]  /*1dd0*/  IMAD.IADD R22, R22, 0x1, R23 ;  /* 0x0000000116167824 */ /* 0x000fe200078e0217 */
[----:B------:R-:W-:Y:S01]  /*1de0*/  PRMT R24, R18, 0x7710, RZ ;  /* 0x0000771012187816 */ /* 0x000fe200000000ff */
[----:B------:R-:W-:Y:S01]  /*1df0*/  IMAD R18, R20, 0x39, RZ ;  /* 0x0000003914127824 */ /* 0x000fe200078e02ff */
[----:B------:R-:W-:Y:S02]  /*1e00*/  SHF.R.U32.HI R16, RZ, 0xa, R16 ;  /* 0x0000000aff107819 */ /* 0x000fe40000011610 */
[----:B------:R-:W-:-:S02]  /*1e10*/  IADD3 R20, PT, PT, R17, R24, RZ ;  /* 0x0000001811147210 */ /* 0x000fc40007ffe0ff */
[----:B------:R-:W-:Y:S02]  /*1e20*/  LOP3.LUT R17, R11, 0xfe, RZ, 0xc0, !PT ;  /* 0x000000fe0b117812 */ /* 0x000fe400078ec0ff */
[----:B------:R-:W-:Y:S02]  /*1e30*/  SHF.R.U32.HI R18, RZ, 0x9, R18 ;  /* 0x00000009ff127819 */ /* 0x000fe40000011612 */
[----:B------:R-:W-:Y:S01]  /*1e40*/  LOP3.LUT R21, R21, 0xfe, RZ, 0xc0, !PT ;  /* 0x000000fe15157812 */ /* 0x000fe200078ec0ff */
[----:B------:R-:W-:Y:S01]  /*1e50*/  IMAD R17, R17, 0x39, RZ ;  /* 0x0000003911117824 */ /* 0x000fe200078e02ff */
[----:B------:R-:W-:Y:S02]  /*1e60*/  LOP3.LUT R11, R22, 0xff, RZ, 0xc0, !PT ;  /* 0x000000ff160b7812 */ /* 0x000fe400078ec0ff */
[----:B------:R-:W-:Y:S02]  /*1e70*/  PRMT R23, R16, 0x9910, RZ ;  /* 0x0000991010177816 */ /* 0x000fe400000000ff */
[----:B------:R-:W-:Y:S01]  /*1e80*/  LOP3.LUT R16, R9, 0xffff, RZ, 0xc0, !PT ;  /* 0x0000ffff09107812 */ /* 0x000fe200078ec0ff */
[C---:B------:R-:W-:Y:S01]  /*1e90*/  IMAD R9, R18.reuse, 0x90, R21 ;  /* 0x0000009012097824 */ /* 0x040fe200078e0215 */
[----:B------:R-:W-:Y:S01]  /*1ea0*/  LOP3.LUT R22, R15, 0xffff, RZ, 0xc0, !PT ;  /* 0x0000ffff0f167812 */ /* 0x000fe200078ec0ff */
[----:B------:R-:W-:Y:S01]  /*1eb0*/  IMAD R11, R18, 0x90, R11 ;  /* 0x00000090120b7824 */ /* 0x000fe200078e020b */
[----:B------:R-:W-:Y:S01]  /*1ec0*/  SHF.R.U32.HI R15, RZ, 0x6, R16 ;  /* 0x00000006ff0f7819 */ /* 0x000fe20000011610 */
[----:B------:R-:W-:Y:S01]  /*1ed0*/  IMAD R18, R23, 0x12, RZ ;  /* 0x0000001217127824 */ /* 0x000fe200078e02ff */
[----:B------:R-:W-:-:S02]  /*1ee0*/  LOP3.LUT R12, R12, 0xffff, RZ, 0xc0, !PT ;  /* 0x0000ffff0c0c7812 */ /* 0x000fc400078ec0ff */
[----:B------:R-:W-:Y:S02]  /*1ef0*/  SHF.R.U32.HI R16, RZ, 0x6, R22 ;  /* 0x00000006ff107819 */ /* 0x000fe40000011616 */
[----:B------:R-:W-:Y:S02]  /*1f00*/  IADD3 R18, PT, PT, RZ, -R18, RZ ;  /* 0x80000012ff127210 */ /* 0x000fe40007ffe0ff */
[----:B------:R-:W-:Y:S02]  /*1f10*/  PRMT R15, R15, 0x9910, RZ ;  /* 0x000099100f0f7816 */ /* 0x000fe400000000ff */
[----:B------:R-:W-:Y:S02]  /*1f20*/  SHF.R.U32.HI R12, RZ, 0x6, R12 ;  /* 0x00000006ff0c7819 */ /* 0x000fe4000001160c */
[----:B------:R-:W-:Y:S02]  /*1f30*/  PRMT R16, R16, 0x9910, RZ ;  /* 0x0000991010107816 */ /* 0x000fe400000000ff */
[----:B------:R-:W-:-:S02]  /*1f40*/  PRMT R21, R18, 0x7710, RZ ;  /* 0x0000771012157816 */ /* 0x000fc400000000ff */
[----:B------:R-:W-:Y:S01]  /*1f50*/  PRMT R18, R12, 0x9910, RZ ;  /* 0x000099100c127816 */ /* 0x000fe200000000ff */
[----:B------:R-:W-:Y:S01]  /*1f60*/  IMAD R12, R15, 0x4b, RZ ;  /* 0x0000004b0f0c7824 */ /* 0x000fe200078e02ff */
[----:B------:R-:W-:Y:S01]  /*1f70*/  SHF.R.U32.HI R17, RZ, 0x9, R17 ;  /* 0x00000009ff117819 */ /* 0x000fe20000011611 */
[----:B------:R-:W-:Y:S01]  /*1f80*/  IMAD R15, R16, 0x4b, RZ ;  /* 0x0000004b100f7824 */ /* 0x000fe200078e02ff */
[----:B------:R-:W-:Y:S01]  /*1f90*/  LOP3.LUT R20, R20, 0xff, RZ, 0xc0, !PT ;  /* 0x000000ff14147812 */ /* 0x000fe200078ec0ff */
[----:B------:R-:W-:Y:S01]  /*1fa0*/  IMAD.IADD R16, R10, 0x1, R21 ;  /* 0x000000010a107824 */ /* 0x000fe200078e0215 */
[----:B------:R-:W-:Y:S02]  /*1fb0*/  IADD3 R21, PT, PT, RZ, -R12, RZ ;  /* 0x8000000cff157210 */ /* 0x000fe40007ffe0ff */
[----:B------:R-:W-:Y:S01]  /*1fc0*/  IADD3 R15, PT, PT, RZ, -R15, RZ ;  /* 0x8000000fff0f7210 */ /* 0x000fe20007ffe0ff */
[----:B------:R-:W-:Y:S01]  /*1fd0*/  IMAD R12, R17, 0x90, R20 ;  /* 0x00000090110c7824 */ /* 0x000fe200078e0214 */
[----:B------:R-:W-:-:S02]  /*1fe0*/  PRMT R21, R21, 0x7710, RZ ;  /* 0x0000771015157816 */ /* 0x000fc400000000ff */
[----:B------:R-:W-:Y:S01]  /*1ff0*/  PRMT R20, R15, 0x7710, RZ ;  /* 0x000077100f147816 */ /* 0x000fe200000000ff */
[----:B------:R-:W-:Y:S01]  /*2000*/  IMAD R15, R18, 0x4b, RZ ;  /* 0x0000004b120f7824 */ /* 0x000fe200078e02ff */
[----:B------:R-:W-:Y:S01]  /*2010*/  SEL R22, RZ, 0x1200, P3 ;  /* 0x00001200ff167807 */ /* 0x000fe20001800000 */
[----:B------:R-:W-:Y:S01]  /*2020*/  IMAD.IADD R24, R14, 0x1, R21 ;  /* 0x000000010e187824 */ /* 0x000fe200078e0215 */
[----:B------:R-:W-:Y:S01]  /*2030*/  IADD3 R25, PT, PT, R13, R20, RZ ;  /* 0x000000140d197210 */ /* 0x000fe20007ffe0ff */
[----:B------:R-:W-:Y:S01]  /*2040*/  IMAD.MOV R20, RZ, RZ, -R15 ;  /* 0x000000ffff147224 */ /* 0x000fe200078e0a0f */
[----:B------:R-:W-:Y:S01]  /*2050*/  LOP3.LUT R16, R16, 0xfe, RZ, 0xc0, !PT ;  /* 0x000000fe10107812 */ /* 0x000fe200078ec0ff */
[----:B------:R-:W-:Y:S02]  /*2060*/  IMAD R21, R3, 0x48, R10 ;  /* 0x0000004803157824 */ /* 0x000fe400078e020a */
[----:B------:R-:W-:Y:S01]  /*2070*/  HFMA2 R18, -RZ, RZ, 0, 0 ;  /* 0x00000000ff127431 */ /* 0x000fe200000001ff */
[----:B------:R-:W-:-:S02]  /*2080*/  CS2R R14, SRZ ;  /* 0x00000000000e7805 */ /* 0x000fc4000001ff00 */
[----:B------:R-:W-:Y:S01]  /*2090*/  PRMT R20, R20, 0x7710, RZ ;  /* 0x0000771014147816 */ /* 0x000fe200000000ff */
[----:B------:R-:W-:Y:S02]  /*20a0*/  HFMA2 R13, -RZ, RZ, 0, 0 ;  /* 0x00000000ff0d7431 */ /* 0x000fe400000001ff */
[----:B------:R-:W-:Y:S01]  /*20b0*/  IMAD R16, R17, 0x90, R16 ;  /* 0x0000009011107824 */ /* 0x000fe200078e0210 */
[----:B------:R-:W-:Y:S01]  /*20c0*/  MOV R17, RZ ;  /* 0x000000ff00117202 */ /* 0x000fe20000000f00 */
[----:B------:R-:W-:Y:S01]  /*20d0*/  IMAD.IADD R23, R19, 0x1, R20 ;  /* 0x0000000113177824 */ /* 0x000fe200078e0214 */
[-C--:B------:R-:W-:Y:S01]  /*20e0*/  LEA R20, R21, R2.reuse, 0x2 ;  /* 0x0000000215147211 */ /* 0x080fe200078e10ff */
[----:B------:R-:W-:Y:S01]  /*20f0*/  IMAD R21, R3, 0x240, R22 ;  /* 0x0000024003157824 */ /* 0x000fe200078e0216 */
[----:B------:R-:W-:Y:S02]  /*2100*/  LEA R19, R19, R2, 0x2 ;  /* 0x0000000213137211 */ /* 0x000fe400078e10ff */
[----:B------:R-:W-:-:S02]  /*2110*/  LOP3.LUT R22, R23, 0xffff, RZ, 0xc0, !PT ;  /* 0x0000ffff17167812 */ /* 0x000fc400078ec0ff */
[----:B------:R-:W-:Y:S02]  /*2120*/  LOP3.LUT R23, R24, 0xffff, RZ, 0xc0, !PT ;  /* 0x0000ffff18177812 */ /* 0x000fe400078ec0ff */
[----:B------:R-:W-:-:S07]  /*2130*/  LOP3.LUT R24, R25, 0xffff, RZ, 0xc0, !PT ;  /* 0x0000ffff19187812 */ /* 0x000fce00078ec0ff */
.L_x_8:
[----:B------:R-:W-:Y:S01]  /*2140*/  ISETP.GT.U32.AND P0, PT, R4, 0x95, PT ;  /* 0x000000950400780c */ /* 0x000fe20003f04070 */
[----:B------:R-:W0:Y:S01]  /*2150*/  @P1 LDC.64 R38, c[0x0][0x3a8] ;  /* 0x0000ea00ff261b82 */ /* 0x000e220000000a00 */
[----:B------:R-:W-:-:S11]  /*2160*/  @P1 IMAD R32, R18, 0x12, R21 ;  /* 0x0000001212201824 */ /* 0x000fd600078e0215 */
[----:B------:R-:W1:Y:S01]  /*2170*/  @!P0 LDC.64 R30, c[0x0][0x3a0] ;  /* 0x0000e800ff1e8b82 */ /* 0x000e620000000a00 */
[----:B------:R-:W-:-:S04]  /*2180*/  @!P0 IMAD R25, R18, 0x19292, R5 ;  /* 0x0001929212198824 */ /* 0x000fc800078e0205 */
[----:B------:R-:W-:Y:S01]  /*2190*/  @!P0 IMAD.IADD R27, R22, 0x1, R25 ;  /* 0x00000001161b8824 */ /* 0x000fe200078e0219 */
[-C--:B------:R-:W-:Y:S02]  /*21a0*/  @!P0 IADD3 R29, PT, PT, R23, R25.reuse, RZ ;  /* 0x00000019171d8210 */ /* 0x080fe40007ffe0ff */
[----:B------:R-:W-:Y:S01]  /*21b0*/  @!P0 IADD3 R25, PT, PT, R24, R25, RZ ;  /* 0x0000001918198210 */ /* 0x000fe20007ffe0ff */
[----:B------:R-:W-:Y:S01]  /*21c0*/  @P1 IMAD.IADD R33, R16, 0x1, R32 ;  /* 0x0000000110211824 */ /* 0x000fe200078e0220 */
[-C--:B------:R-:W-:Y:S02]  /*21d0*/  @P1 IADD3 R35, PT, PT, R12, R32.reuse, RZ ;  /* 0x000000200c231210 */ /* 0x080fe40007ffe0ff */
[----:B------:R-:W-:-:S03]  /*21e0*/  @P1 IADD3 R37, PT, PT, R9, R32, RZ ;  /* 0x0000002009251210 */ /* 0x000fc60007ffe0ff */
[----:B0-----:R-:W-:-:S04]  /*21f0*/  @P1 IMAD.WIDE.U32 R34, R35, 0x4, R38 ;  /* 0x0000000423221825 */ /* 0x001fc800078e0026 */
[----:B------:R-:W-:Y:S01]  /*2200*/  @P1 IMAD.WIDE.U32 R36, R37, 0x4, R38 ;  /* 0x0000000425241825 */ /* 0x000fe200078e0026 */
[----:B------:R-:W2:Y:S03]  /*2210*/  @P1 LDG.E.CONSTANT R41, desc[UR6][R34.64] ;  /* 0x0000000622291981 */ /* 0x000ea6000c1e9900 */
[--C-:B-1----:R-:W-:Y:S01]  /*2220*/  @!P0 IMAD.WIDE R26, R27, 0x4, R30.reuse ;  /* 0x000000041b1a8825 */ /* 0x102fe200078e021e */
[----:B------:R-:W3:Y:S03]  /*2230*/  @P1 LDG.E.CONSTANT R42, desc[UR6][R36.64] ;  /* 0x00000006242a1981 */ /* 0x000ee6000c1e9900 */
[--C-:B------:R-:W-:Y:S02]  /*2240*/  @!P0 IMAD.WIDE R28, R29, 0x4, R30.reuse ;  /* 0x000000041d1c8825 */ /* 0x100fe400078e021e */
[----:B------:R-:W4:Y:S02]  /*2250*/  @!P0 LDG.E.CONSTANT R26, desc[UR6][R26.64] ;  /* 0x000000061a1a8981 */ /* 0x000f24000c1e9900 */
[----:B------:R-:W-:-:S02]  /*2260*/  @!P0 IMAD.WIDE R30, R25, 0x4, R30 ;  /* 0x00000004191e8825 */ /* 0x000fc400078e021e */
[----:B------:R-:W5:Y:S02]  /*2270*/  @!P0 LDG.E.CONSTANT R28, desc[UR6][R28.64] ;  /* 0x000000061c1c8981 */ /* 0x000f64000c1e9900 */
[----:B------:R-:W-:Y:S02]  /*2280*/  @P1 IMAD.IADD R25, R11, 0x1, R32 ;  /* 0x000000010b191824 */ /* 0x000fe400078e0220 */
[--C-:B------:R-:W-:Y:S01]  /*2290*/  @P1 IMAD.WIDE.U32 R32, R33, 0x4, R38.reuse ;  /* 0x0000000421201825 */ /* 0x100fe200078e0026 */
[----:B------:R-:W2:Y:S03]  /*22a0*/  @!P0 LDG.E.CONSTANT R30, desc[UR6][R30.64] ;  /* 0x000000061e1e8981 */ /* 0x000ea6000c1e9900 */
[----:B------:R-:W-:Y:S01]  /*22b0*/  @P1 IMAD.WIDE.U32 R38, R25, 0x4, R38 ;  /* 0x0000000419261825 */ /* 0x000fe200078e0026 */
[----:B------:R-:W3:Y:S04]  /*22c0*/  @P1 LDG.E.CONSTANT R40, desc[UR6][R32.64] ;  /* 0x0000000620281981 */ /* 0x000ee8000c1e9900 */
[----:B------:R-:W3:Y:S01]  /*22d0*/  @P1 LDG.E.CONSTANT R43, desc[UR6][R38.64] ;  /* 0x00000006262b1981 */ /* 0x000ee2000c1e9900 */
[----:B------:R-:W-:Y:S05]  /*22e0*/  WARPSYNC.ALL ;  /* 0x0000000000007948 */ /* 0x000fea0003800000 */
[----:B------:R-:W-:Y:S01]  /*22f0*/  BAR.SYNC.DEFER_BLOCKING 0x0 ;  /* 0x0000000000007b1d */ /* 0x000fe20000010000 */
[----:B------:R-:W-:-:S05]  /*2300*/  MOV R25, RZ ;  /* 0x000000ff00197202 */ /* 0x000fca0000000f00 */
[----:B------:R-:W-:Y:S01]  /*2310*/  BSSY.RECONVERGENT B0, `(.L_x_6) ;  /* 0x0000062000007945 */ /* 0x000fe20003800200 */
[----:B----4-:R0:W-:Y:S04]  /*2320*/  @!P0 STS [R19], R26 ;  /* 0x0000001a13008388 */ /* 0x0101e80000000800 */
[----:B-----5:R0:W-:Y:S04]  /*2330*/  @!P0 STS [R19+0x4], R28 ;  /* 0x0000041c13008388 */ /* 0x0201e80000000800 */
[----:B--2---:R0:W-:Y:S04]  /*2340*/  @!P0 STS [R19+0x8], R30 ;  /* 0x0000081e13008388 */ /* 0x0041e80000000800 */
[----:B---3--:R0:W-:Y:S04]  /*2350*/  @P1 STS.64 [R20+0x708], R40 ;  /* 0x0007082814001388 */ /* 0x0081e80000000a00 */
[----:B------:R0:W-:Y:S01]  /*2360*/  @P1 STS.64 [R20+0x710], R42 ;  /* 0x0007102a14001388 */ /* 0x0001e20000000a00 */
[----:B------:R-:W-:Y:S01]  /*2370*/  BAR.SYNC.DEFER_BLOCKING 0x0 ;  /* 0x0000000000007b1d */ /* 0x000fe20000010000 */
[----:B------:R-:W-:-:S13]  /*2380*/  PLOP3.LUT P0, PT, PT, PT, PT, 0x80, 0x8 ;  /* 0x000000000008781c */ /* 0x000fda0003f0f070 */
.L_x_7:
[----:B------:R-:W-:Y:S01]  /*2390*/  LEA R27, R3, R25, 0x1 ;  /* 0x00000019031b7211 */ /* 0x000fe200078e08ff */
[----:B------:R-:W-:Y:S01]  /*23a0*/  IMAD R25, R25, 0xe1, R10 ;  /* 0x000000e119197824 */ /* 0x000fe200078e020a */
[----:B------:R-:W-:Y:S02]  /*23b0*/  PLOP3.LUT P2, PT, P0, PT, PT, 0x80, 0x8 ;  /* 0x000000000008781c */ /* 0x000fe4000074f070 */
[----:B------:R-:W-:Y:S01]  /*23c0*/  PLOP3.LUT P0, PT, PT, PT, PT, 0x8, 0x80 ;  /* 0x000000000080781c */ /* 0x000fe20003f0e170 */
[----:B------:R-:W-:Y:S02]  /*23d0*/  IMAD R27, R27, 0x9, RZ ;  /* 0x000000091b1b7824 */ /* 0x000fe400078e02ff */
[----:B------:R-:W-:-:S03]  /*23e0*/  IMAD R31, R25, 0x4, R2 ;  /* 0x00000004191f7824 */ /* 0x000fc600078e0202 */
[----:B------:R-:W-:Y:S02]  /*23f0*/  LEA R33, R27, R2, 0x2 ;  /* 0x000000021b217211 */ /* 0x000fe400078e10ff */
[----:B------:R-:W-:Y:S04]  /*2400*/  LDS R52, [R31] ;  /* 0x000000001f347984 */ /* 0x000fe80000000800 */
[----:B------:R-:W1:Y:S04]  /*2410*/  LDS R35, [R33+0x708] ;  /* 0x0007080021237984 */ /* 0x000e680000000800 */
[----:B------:R-:W2:Y:S04]  /*2420*/  LDS R37, [R33+0x948] ;  /* 0x0009480021257984 */ /* 0x000ea80000000800 */
[----:B------:R-:W3:Y:S04]  /*2430*/  LDS R54, [R33+0xb88] ;  /* 0x000b880021367984 */ /* 0x000ee80000000800 */
[----:B------:R-:W4:Y:S04]  /*2440*/  LDS R56, [R33+0xdc8] ;  /* 0x000dc80021387984 */ /* 0x000f280000000800 */
[----:B------:R-:W-:Y:S04]  /*2450*/  LDS R58, [R31+0x4] ;  /* 0x000004001f3a7984 */ /* 0x000fe80000000800 */
[----:B------:R-:W5:Y:S04]  /*2460*/  LDS R39, [R33+0x70c] ;  /* 0x00070c0021277984 */ /* 0x000f680000000800 */
[----:B------:R-:W5:Y:S04]  /*2470*/  LDS R60, [R33+0x94c] ;  /* 0x00094c00213c7984 */ /* 0x000f680000000800 */
[----:B0-----:R-:W0:Y:S04]  /*2480*/  LDS R41, [R33+0xb8c] ;  /* 0x000b8c0021297984 */ /* 0x001e280000000800 */
[----:B------:R-:W0:Y:S04]  /*2490*/  LDS R43, [R33+0xdcc] ;  /* 0x000dcc00212b7984 */ /* 0x000e280000000800 */
[----:B------:R-:W-:Y:S04]  /*24a0*/  LDS R62, [R31+0x8] ;  /* 0x000008001f3e7984 */ /* 0x000fe80000000800 */
[----:B------:R-:W0:Y:S01]  /*24b0*/  LDS R45, [R33+0x710] ;  /* 0x00071000212d7984 */ /* 0x000e220000000800 */
[----:B-1----:R-:W-:-:S03]  /*24c0*/  FFMA R35, R52, R35, R17 ;  /* 0x0000002334237223 */ /* 0x002fc60000000011 */
[----:B------:R-:W1:Y:S01]  /*24d0*/  LDS R64, [R33+0x950] ;  /* 0x0009500021407984 */ /* 0x000e620000000800 */
[----:B--2---:R-:W-:-:S03]  /*24e0*/  FFMA R37, R52, R37, R14 ;  /* 0x0000002534257223 */ /* 0x004fc6000000000e */
[----:B------:R-:W2:Y:S01]  /*24f0*/  LDS R66, [R33+0xb90] ;  /* 0x000b900021427984 */ /* 0x000ea20000000800 */
[----:B---3--:R-:W-:-:S03]  /*2500*/  FFMA R54, R52, R54, R15 ;  /* 0x0000003634367223 */ /* 0x008fc6000000000f */
[----:B------:R-:W3:Y:S01]  /*2510*/  LDS R68, [R33+0xdd0] ;  /* 0x000dd00021447984 */ /* 0x000ee20000000800 */
[----:B----4-:R-:W-:-:S03]  /*2520*/  FFMA R56, R52, R56, R13 ;  /* 0x0000003834387223 */ /* 0x010fc6000000000d */
[----:B------:R-:W-:Y:S04]  /*2530*/  LDS R70, [R31+0x12c] ;  /* 0x00012c001f467984 */ /* 0x000fe80000000800 */
[----:B------:R-:W4:Y:S01]  /*2540*/  LDS R47, [R33+0x714] ;  /* 0x00071400212f7984 */ /* 0x000f220000000800 */
[----:B-----5:R-:W-:-:S03]  /*2550*/  FFMA R35, R58, R39, R35 ;  /* 0x000000273a237223 */ /* 0x020fc60000000023 */
[----:B------:R-:W5:Y:S01]  /*2560*/  LDS R72, [R33+0x954] ;  /* 0x0009540021487984 */ /* 0x000f620000000800 */
[----:B------:R-:W-:-:S03]  /*2570*/  FFMA R37, R58, R60, R37 ;  /* 0x0000003c3a257223 */ /* 0x000fc60000000025 */
[----:B------:R-:W5:Y:S01]  /*2580*/  LDS R74, [R33+0xb94] ;  /* 0x000b9400214a7984 */ /* 0x000f620000000800 */
[----:B0-----:R-:W-:-:S03]  /*2590*/  FFMA R41, R58, R41, R54 ;  /* 0x000000293a297223 */ /* 0x001fc60000000036 */
[----:B------:R-:W0:Y:S01]  /*25a0*/  LDS R76, [R33+0xdd4] ;  /* 0x000dd400214c7984 */ /* 0x000e220000000800 */
[----:B------:R-:W-:-:S03]  /*25b0*/  FFMA R43, R58, R43, R56 ;  /* 0x0000002b3a2b7223 */ /* 0x000fc60000000038 */
[----:B------:R-:W-:Y:S04]  /*25c0*/  LDS R78, [R31+0x130] ;  /* 0x000130001f4e7984 */ /* 0x000fe80000000800 */
[----:B------:R-:W0:Y:S01]  /*25d0*/  LDS R49, [R33+0x718] ;  /* 0x0007180021317984 */ /* 0x000e220000000800 */
[----:B------:R-:W-:-:S03]  /*25e0*/  FFMA R35, R62, R45, R35 ;  /* 0x0000002d3e237223 */ /* 0x000fc60000000023 */
[----:B------:R-:W0:Y:S01]  /*25f0*/  LDS R80, [R33+0x958] ;  /* 0x0009580021507984 */ /* 0x000e220000000800 */
[----:B-1----:R-:W-:-:S03]  /*2600*/  FFMA R37, R62, R64, R37 ;  /* 0x000000403e257223 */ /* 0x002fc60000000025 */
[----:B------:R-:W1:Y:S01]  /*2610*/  LDS R82, [R33+0xb98] ;  /* 0x000b980021527984 */ /* 0x000e620000000800 */
[----:B--2---:R-:W-:-:S03]  /*2620*/  FFMA R41, R62, R66, R41 ;  /* 0x000000423e297223 */ /* 0x004fc60000000029 */
[----:B------:R-:W2:Y:S01]  /*2630*/  LDS R84, [R33+0xdd8] ;  /* 0x000dd80021547984 */ /* 0x000ea20000000800 */
[----:B---3--:R-:W-:-:S03]  /*2640*/  FFMA R43, R62, R68, R43 ;  /* 0x000000443e2b7223 */ /* 0x008fc6000000002b */
[----:B------:R-:W-:Y:S04]  /*2650*/  LDS R29, [R31+0x134] ;  /* 0x000134001f1d7984 */ /* 0x000fe80000000800 */
[----:B------:R-:W3:Y:S01]  /*2660*/  LDS R51, [R33+0x71c] ;  /* 0x00071c0021337984 */ /* 0x000ee20000000800 */
[----:B----4-:R-:W-:-:S03]  /*2670*/  FFMA R35, R70, R47, R35 ;  /* 0x0000002f46237223 */ /* 0x010fc60000000023 */
[----:B------:R-:W4:Y:S01]  /*2680*/  LDS R53, [R33+0x95c] ;  /* 0x00095c0021357984 */ /* 0x000f220000000800 */
[----:B-----5:R-:W-:-:S03]  /*2690*/  FFMA R37, R70, R72, R37 ;  /* 0x0000004846257223 */ /* 0x020fc60000000025 */
[----:B------:R-:W5:Y:S01]  /*26a0*/  LDS R55, [R33+0xb9c] ;  /* 0x000b9c0021377984 */ /* 0x000f620000000800 */
[----:B------:R-:W-:-:S03]  /*26b0*/  FFMA R41, R70, R74, R41 ;  /* 0x0000004a46297223 */ /* 0x000fc60000000029 */
[----:B------:R-:W5:Y:S01]  /*26c0*/  LDS R40, [R33+0xddc] ;  /* 0x000ddc0021287984 */ /* 0x000f620000000800 */
[----:B0-----:R-:W-:-:S03]  /*26d0*/  FFMA R43, R70, R76, R43 ;  /* 0x0000004c462b7223 */ /* 0x001fc6000000002b */
[----:B------:R-:W-:Y:S04]  /*26e0*/  LDS R27, [R31+0x258] ;  /* 0x000258001f1b7984 */ /* 0x000fe80000000800 */
[----:B------:R-:W0:Y:S01]  /*26f0*/  LDS R38, [R33+0x720] ;  /* 0x0007200021267984 */ /* 0x000e220000000800 */
[----:B------:R-:W-:-:S03]  /*2700*/  FFMA R14, R78, R49, R35 ;  /* 0x000000314e0e7223 */ /* 0x000fc60000000023 */
[----:B------:R-:W0:Y:S01]  /*2710*/  LDS R36, [R33+0x960] ;  /* 0x0009600021247984 */ /* 0x000e220000000800 */
[----:B------:R-:W-:-:S03]  /*2720*/  FFMA R80, R78, R80, R37 ;  /* 0x000000504e507223 */ /* 0x000fc60000000025 */
[----:B------:R-:W0:Y:S01]  /*2730*/  LDS R34, [R33+0xba0] ;  /* 0x000ba00021227984 */ /* 0x000e220000000800 */
[----:B-1----:R-:W-:-:S03]  /*2740*/  FFMA R82, R78, R82, R41 ;  /* 0x000000524e527223 */ /* 0x002fc60000000029 */
[----:B------:R-:W1:Y:S01]  /*2750*/  LDS R32, [R33+0xde0] ;  /* 0x000de00021207984 */ /* 0x000e620000000800 */
[----:B--2---:R-:W-:-:S03]  /*2760*/  FFMA R43, R78, R84, R43 ;  /* 0x000000544e2b7223 */ /* 0x004fc6000000002b */
[----:B------:R-:W-:Y:S04]  /*2770*/  LDS R25, [R31+0x25c] ;  /* 0x00025c001f197984 */ /* 0x000fe80000000800 */
[----:B------:R-:W2:Y:S01]  /*2780*/  LDS R30, [R33+0x724] ;  /* 0x00072400211e7984 */ /* 0x000ea20000000800 */
[----:B---3--:R-:W-:-:S03]  /*2790*/  FFMA R14, R29, R51, R14 ;  /* 0x000000331d0e7223 */ /* 0x008fc6000000000e */
[----:B------:R-:W3:Y:S01]  /*27a0*/  LDS R28, [R33+0x964] ;  /* 0x00096400211c7984 */ /* 0x000ee20000000800 */
[----:B----4-:R-:W-:-:S03]  /*27b0*/  FFMA R53, R29, R53, R80 ;  /* 0x000000351d357223 */ /* 0x010fc60000000050 */
[----:B------:R-:W4:Y:S01]  /*27c0*/  LDS R26, [R33+0xba4] ;  /* 0x000ba400211a7984 */ /* 0x000f220000000800 */
[----:B-----5:R-:W-:-:S03]  /*27d0*/  FFMA R55, R29, R55, R82 ;  /* 0x000000371d377223 */ /* 0x020fc60000000052 */
[----:B------:R-:W5:Y:S01]  /*27e0*/  LDS R48, [R33+0xde4] ;  /* 0x000de40021307984 */ /* 0x000f620000000800 */
[----:B------:R-:W-:-:S03]  /*27f0*/  FFMA R43, R29, R40, R43 ;  /* 0x000000281d2b7223 */ /* 0x000fc6000000002b */
[----:B------:R-:W-:Y:S04]  /*2800*/  LDS R31, [R31+0x260] ;  /* 0x000260001f1f7984 */ /* 0x000fe80000000800 */
[----:B------:R-:W5:Y:S01]  /*2810*/  LDS R46, [R33+0x728] ;  /* 0x00072800212e7984 */ /* 0x000f620000000800 */
[----:B0-----:R-:W-:-:S03]  /*2820*/  FFMA R14, R27, R38, R14 ;  /* 0x000000261b0e7223 */ /* 0x001fc6000000000e */
[----:B------:R-:W0:Y:S01]  /*2830*/  LDS R44, [R33+0x968] ;  /* 0x00096800212c7984 */ /* 0x000e220000000800 */
[----:B------:R-:W-:-:S03]  /*2840*/  FFMA R53, R27, R36, R53 ;  /* 0x000000241b357223 */ /* 0x000fc60000000035 */
[----:B------:R-:W0:Y:S01]  /*2850*/  LDS R42, [R33+0xba8] ;  /* 0x000ba800212a7984 */ /* 0x000e220000000800 */
[----:B------:R-:W-:-:S03]  /*2860*/  FFMA R55, R27, R34, R55 ;  /* 0x000000221b377223 */ /* 0x000fc60000000037 */
[----:B------:R-:W0:Y:S01]  /*2870*/  LDS R50, [R33+0xde8] ;  /* 0x000de80021327984 */ /* 0x000e220000000800 */
[----:B-1----:R-:W-:Y:S01]  /*2880*/  FFMA R43, R27, R32, R43 ;  /* 0x000000201b2b7223 */ /* 0x002fe2000000002b */
[C---:B--2---:R-:W-:Y:S01]  /*2890*/  FFMA R14, R25.reuse, R30, R14 ;  /* 0x0000001e190e7223 */ /* 0x044fe2000000000e */
[C---:B---3--:R-:W-:Y:S01]  /*28a0*/  FFMA R53, R25.reuse, R28, R53 ;  /* 0x0000001c19357223 */ /* 0x048fe20000000035 */
[C---:B----4-:R-:W-:Y:S01]  /*28b0*/  FFMA R55, R25.reuse, R26, R55 ;  /* 0x0000001a19377223 */ /* 0x050fe20000000037 */
[----:B-----5:R-:W-:Y:S01]  /*28c0*/  FFMA R43, R25, R48, R43 ;  /* 0x00000030192b7223 */ /* 0x020fe2000000002b */
[----:B------:R-:W-:Y:S02]  /*28d0*/  HFMA2 R25, -RZ, RZ, 0, 5.9604644775390625e-08 ;  /* 0x00000001ff197431 */ /* 0x000fe400000001ff */
[C---:B------:R-:W-:Y:S01]  /*28e0*/  FFMA R17, R31.reuse, R46, R14 ;  /* 0x0000002e1f117223 */ /* 0x040fe2000000000e */
[C---:B0-----:R-:W-:Y:S01]  /*28f0*/  FFMA R14, R31.reuse, R44, R53 ;  /* 0x0000002c1f0e7223 */ /* 0x041fe20000000035 */
[C---:B------:R-:W-:Y:S01]  /*2900*/  FFMA R15, R31.reuse, R42, R55 ;  /* 0x0000002a1f0f7223 */ /* 0x040fe20000000037 */
[----:B------:R-:W-:Y:S01]  /*2910*/  FFMA R13, R31, R50, R43 ;  /* 0x000000321f0d7223 */ /* 0x000fe2000000002b */
[----:B------:R-:W-:Y:S06]  /*2920*/  @P2 BRA `(.L_x_7) ;  /* 0xfffffff800982947 */ /* 0x000fec000383ffff */
[----:B------:R-:W-:Y:S05]  /*2930*/  BSYNC.RECONVERGENT B0 ;  /* 0x0000000000007941 */ /* 0x000fea0003800200 */
.L_x_6:
[----:B------:R-:W-:-:S05]  /*2940*/  VIADD R18, R18, 0x1 ;  /* 0x0000000112127836 */ /* 0x000fca0000000000 */
[----:B------:R-:W-:-:S13]  /*2950*/  ISETP.NE.AND P0, PT, R18, 0x8, PT ;  /* 0x000000081200780c */ /* 0x000fda0003f05270 */
[----:B------:R-:W-:Y:S05]  /*2960*/  @P0 BRA `(.L_x_8) ;  /* 0xfffffff400f40947 */ /* 0x000fea000383ffff */
[----:B------:R-:W0:Y:S01]  /*2970*/  LDC.64 R4, c[0x0][0x398] ;  /* 0x0000e600ff047b82 */ /* 0x000e220000000a00 */
[----:B------:R-:W-:-:S04]  /*2980*/  IMAD R7, R7, 0x3, R6 ;  /* 0x0000000307077824 */ /* 0x000fc800078e0206 */
[----:B------:R-:W-:-:S04]  /*2990*/  IMAD R7, R8, 0x1560, R7 ;  /* 0x0000156008077824 */ /* 0x000fc800078e0207 */
[----:B------:R-:W-:-:S04]  /*29a0*/  IMAD R0, R7, 0x13, R0 ;  /* 0x0000001307007824 */ /* 0x000fc800078e0200 */
[----:B------:R-:W-:-:S04]  /*29b0*/  IMAD R3, R3, 0xcb1, R0 ;  /* 0x00000cb103037824 */ /* 0x000fc800078e0200 */
[----:B0-----:R-:W-:-:S05]  /*29c0*/  IMAD.WIDE R2, R3, 0x4, R4 ;  /* 0x0000000403027825 */ /* 0x001fca00078e0204 */
[----:B------:R-:W-:Y:S04]  /*29d0*/  STG.E desc[UR6][R2.64], R17 ;  /* 0x0000001102007986 */ /* 0x000fe8000c101906 */
[----:B------:R-:W-:Y:S04]  /*29e0*/  STG.E desc[UR6][R2.64+0x19620], R14 ;  /* 0x0196200e02007986 */ /* 0x000fe8000c101906 */
[----:B------:R-:W-:Y:S04]  /*29f0*/  STG.E desc[UR6][R2.64+0x32c40], R15 ;  /* 0x032c400f02007986 */ /* 0x000fe8000c101906 */
[----:B------:R-:W-:Y:S01]  /*2a00*/  STG.E desc[UR6][R2.64+0x4c260], R13 ;  /* 0x04c2600d02007986 */ /* 0x000fe2000c101906 */
[----:B------:R-:W-:Y:S05]  /*2a10*/  EXIT ;  /* 0x000000000000794d */ /* 0x000fea0003800000 */
        .weak           $__internal_0_$__cuda_sm20_div_u16
        .type           $__internal_0_$__cuda_sm20_div_u16,@function
        .size           $__internal_0_$__cuda_sm20_div_u16,(.L_x_10 - $__internal_0_$__cuda_sm20_div_u16)
$__internal_0_$__cuda_sm20_div_u16:
[----:B------:R-:W0:Y:S01]  /*2a20*/  I2F.U16 R2, R11 ;  /* 0x0000000b00027306 */ /* 0x000e220000101000 */
[----:B------:R-:W-:Y:S02]  /*2a30*/  MOV R3, 0x4b800000 ;  /* 0x4b80000000037802 */ /* 0x000fe40000000f00 */
[C---:B0-----:R-:W-:Y:S02]  /*2a40*/  FSETP.GEU.AND P3, PT, |R2|.reuse, 1.175494350822287508e-38, PT ;  /* 0x008000000200780b */ /* 0x041fe40003f6e200 */
[----:B------:R-:W-:Y:S02]  /*2a50*/  FSETP.GT.AND P2, PT, |R2|, 8.50705917302346158658e+37, PT ;  /* 0x7e8000000200780b */ /* 0x000fe40003f44200 */
[----:B------:R-:W-:-:S04]  /*2a60*/  FSEL R3, R3, 1, !P3 ;  /* 0x3f80000003037808 */ /* 0x000fc80005800000 */
[----:B------:R-:W-:Y:S02]  /*2a70*/  FSEL R3, R3, 0.25, !P2 ;  /* 0x3e80000003037808 */ /* 0x000fe40005000000 */
[----:B------:R-:W-:-:S03]  /*2a80*/  ISETP.NE.U32.AND P2, PT, R11, RZ, PT ;  /* 0x000000ff0b00720c */ /* 0x000fc60003f45070 */
[----:B------:R-:W-:Y:S02]  /*2a90*/  FMUL R5, R2, R3 ;  /* 0x0000000302057220 */ /* 0x000fe40000400000 */
[----:B------:R-:W-:Y:S08]  /*2aa0*/  I2F.U16.RZ R2, R4 ;  /* 0x0000000400027306 */ /* 0x000ff0000010d000 */
[----:B------:R-:W0:Y:S02]  /*2ab0*/  MUFU.RCP R10, R5 ;  /* 0x00000005000a7308 */ /* 0x000e240000001000 */
[----:B0-----:R-:W-:-:S05]  /*2ac0*/  FMUL R10, R3, R10 ;  /* 0x0000000a030a7220 */ /* 0x001fca0000400000 */
[----:B------:R-:W-:-:S05]  /*2ad0*/  IADD3 R3, PT, PT, R10, 0x2, RZ ;  /* 0x000000020a037810 */ /* 0x000fca0007ffe0ff */
[----:B------:R-:W-:Y:S01]  /*2ae0*/  FMUL.RZ R10, R2, R3 ;  /* 0x00000003020a7220 */ /* 0x000fe2000040c000 */
[----:B------:R-:W-:Y:S01]  /*2af0*/  HFMA2 R3, -RZ, RZ, 0, 0 ;  /* 0x00000000ff037431 */ /* 0x000fe200000001ff */
[----:B------:R-:W-:-:S04]  /*2b00*/  MOV R2, R14 ;  /* 0x0000000e00027202 */ /* 0x000fc80000000f00 */
[----:B------:R-:W0:Y:S02]  /*2b10*/  F2I.U32.TRUNC.NTZ R10, R10 ;  /* 0x0000000a000a7305 */ /* 0x000e24000020f000 */
[----:B0-----:R-:W-:Y:S01]  /*2b20*/  LOP3.LUT R12, R10, 0xffff, RZ, 0xc0, !PT ;  /* 0x0000ffff0a0c7812 */ /* 0x001fe200078ec0ff */
[----:B------:R-:W-:Y:S01]  /*2b30*/  @!P2 IMAD.MOV.U32 R12, RZ, RZ, -0x1 ;  /* 0xffffffffff0ca424 */ /* 0x000fe200078e00ff */
[----:B------:R-:W-:Y:S06]  /*2b40*/  RET.REL.NODEC R2 `(bgemm_0_conv2d_4_fused_bfuse) ;  /* 0xffffffd4022c7950 */ /* 0x000fec0003c3ffff */
.L_x_9:
[----:B------:R-:W-:-:S00]  /*2b50*/  BRA `(.L_x_9) ;  /* 0xfffffffc00fc7947 */ /* 0x000fc0000383ffff */
[----:B------:R-:W-:-:S00]  /*2b60*/  NOP ;  /* 0x0000000000007918 */ /* 0x000fc00000000000 */
        /* <DEDUP_REMOVED lines=9> */
.L_x_10:


//--------------------- .nv.shared.bgemm_0_conv2d_4_fused_bfuse --------------------------
	.section	.nv.shared.bgemm_0_conv2d_4_fused_bfuse,"aw",@nobits
	.sectionflags	@""
	.align	4
.nv.shared.bgemm_0_conv2d_4_fused_bfuse:
	.zero		5128


//--------------------- .nv.shared.reserved.0     --------------------------
	.section	.nv.shared.reserved.0,"aw",@nobits
	.weak		__nv_reservedSMEM_offset_0_alias
	.size		__nv_reservedSMEM_offset_0_alias, 0, 64
	.other		__nv_reservedSMEM_offset_0_alias,@"STO_CUDA_RESERVED_SHARED STV_DEFAULT"
__nv_reservedSMEM_offset_0_alias:
	.zero		0
	.zero		64


//--------------------- .nv.constant0.bgemm_0_conv2d_4_fused_bfuse --------------------------
	.section	.nv.constant0.bgemm_0_conv2d_4_fused_bfuse,"a",@progbits
	.sectionflags	@""
	.align	4
.nv.constant0.bgemm_0_conv2d_4_fused_bfuse:
	.zero		944


//--------------------- SYMBOLS --------------------------

	.type		.nv.reservedSmem.offset0,@object
	.size		.nv.reservedSmem.offset0,0x4
	.type		.nv.reservedSmem.cap,@object
	.size		.nv.reservedSmem.cap,0x4
